// auto-generated by cutlass_sweep.gemm — config: {"arch": "sm_100", "cluster_m": 2, "cluster_n": 2, "dtype": "e4m3", "dtype_b": "e4m3", "layout": "nt", "stages": 0, "tile_k": 32, "tile_m": 64, "tile_n": 256}
#include "cutlass/cutlass.h"
#include "cutlass/gemm/collective/collective_builder.hpp"
#include "cutlass/gemm/device/gemm_universal_adapter.h"
#include "cutlass/gemm/kernel/gemm_universal.hpp"
#include "cutlass/epilogue/collective/collective_builder.hpp"

using ElemA = cutlass::float_e4m3_t;
using ElemB = cutlass::float_e4m3_t;
using ElemCD = cutlass::float_e4m3_t;
using Acc  = float;
using TileShape    = cute::Shape<cute::_64, cute::_256, cute::_32>;
using ClusterShape = cute::Shape<cute::_2, cute::_2, cute::_1>;

using CollectiveEpilogue = typename cutlass::epilogue::collective::CollectiveBuilder<
    cutlass::arch::Sm100, cutlass::arch::OpClassTensorOp,
    TileShape, ClusterShape,
    cutlass::epilogue::collective::EpilogueTileAuto,
    Acc, Acc,
    ElemCD, cutlass::layout::RowMajor, 128 / cutlass::sizeof_bits<ElemCD>::value,
    ElemCD, cutlass::layout::RowMajor, 128 / cutlass::sizeof_bits<ElemCD>::value,
    cutlass::epilogue::collective::EpilogueScheduleAuto
  >::CollectiveOp;

using CollectiveMainloop = typename cutlass::gemm::collective::CollectiveBuilder<
    cutlass::arch::Sm100, cutlass::arch::OpClassTensorOp,
    ElemA, cutlass::layout::RowMajor, 128 / cutlass::sizeof_bits<ElemA>::value,
    ElemB, cutlass::layout::ColumnMajor, 128 / cutlass::sizeof_bits<ElemB>::value,
    Acc,
    TileShape, ClusterShape,
    cutlass::gemm::collective::StageCountAutoCarveout<static_cast<int>(sizeof(typename CollectiveEpilogue::SharedStorage))>,
    cutlass::gemm::collective::KernelScheduleAuto
  >::CollectiveOp;

using GemmKernel = cutlass::gemm::kernel::GemmUniversal<
    cute::Shape<int,int,int,int>,
    CollectiveMainloop,
    CollectiveEpilogue
>;
using Gemm = cutlass::gemm::device::GemmUniversalAdapter<GemmKernel>;

// Force the device kernel symbol into the cubin without needing a host main.
auto* _anchor = &cutlass::device_kernel<GemmKernel>;


// ===== COMPILED SASS (sm_100a) =====

	.target	sm_100a

	.elftype	@"ET_EXEC"


//--------------------- .note.nv.tkinfo           --------------------------
	.section	.note.nv.tkinfo,"",@"SHT_NOTE"
	.sectionflags	@"SHF_NOTE_NV_TKINFO"
	.tkinfo
        /*0018*/ 	.word	0x00000002
        /*0030*/ 	.string	""
        /*0030*/ 	.string	"ptxas"
        /*0030*/ 	.string	"Cuda compilation tools, release 13.0, V13.0.88"
        /*0030*/ 	.string	"Build cuda_13.0.r13.0/compiler.36424714_0"
        /*0030*/ 	.string	"-arch sm_100a -m 64 "



//--------------------- .note.nv.cuinfo           --------------------------
	.section	.note.nv.cuinfo,"",@"SHT_NOTE"
	.sectionflags	@"SHF_NOTE_NV_CUINFO"
        /*0018*/ 	.short	0x0002
        /*001a*/ 	.short	0x0064
        /*001c*/ 	.short	0x0082
	.zero		2


//--------------------- .nv.info                  --------------------------
	.section	.nv.info,"",@"SHT_CUDA_INFO"
	.align	4


	//----- nvinfo : EIATTR_REGCOUNT
	.align		4
        /*0000*/ 	.byte	0x04, 0x2f
        /*0002*/ 	.short	(.L_20 - .L_19)
	.align		4
.L_19:
        /*0004*/ 	.word	index@(_ZN7cutlass13device_kernelINS_4gemm6kernel13GemmUniversalIN4cute5tupleIJiiiiEEENS1_10collective13CollectiveMmaINS1_35MainloopSm100TmaUmmaWarpSpecializedILi20ELi2ELi4ENS5_IJNS4_1CILi2EEESB_NSA_ILi1EEEEEEEENS5_IJNSA_ILi64EEENSA_ILi256EEENSA_ILi32EEEEEENS_12float_e4m3_tENS5_IJlSC_lEEESJ_SK_NS4_8TiledMMAINS4_8MMA_AtomIJNS4_10MMA_TraitsINS4_19SM100_MMA_F8F6F4_SSEJSJ_SJ_fSF_SG_NS4_17integral_constantINS4_4UMMA5MajorELSR_0EEESS_NSP_INSQ_7ScaleInELST_0EEESU_EEEEEENS4_6LayoutINS5_IJSC_SC_SC_EEENS5_IJNSA_ILi0EEESZ_SZ_EEEEENS5_IJNS4_10UnderscoreES12_S12_EEEEENS4_23SM90_TMA_LOAD_MULTICASTENS4_14ComposedLayoutINS4_7SwizzleILi1ELi4ELi3EEENS4_18smem_ptr_flag_bitsILi8EEENSX_INS5_IJNSA_ILi8EEESH_EEENS5_IJSH_SC_EEEEEEEvNS4_8identityES15_S1F_vS1G_EENS_8epilogue10collective18CollectiveEpilogueINS1I_23Sm100TmaWarpSpecializedILi4ELi2ELi32ELb0ELb0EEEJSI_NS5_IJNSX_ISF_SC_EES1N_EEESJ_SK_SJ_SK_NS1I_6fusion15FusionCallbacksIS1M_NS1P_17LinearCombinationISJ_fSJ_fLNS_15FloatRoundStyleE2EEESI_S1O_JEEENS4_5SM1004TMEM4LOAD26SM100_TMEM_LOAD_16dp32b32xENS4_13SM90_TMA_LOADENS16_INS17_ILi2ELi4ELi3EEES1A_NSX_INS5_IJS1B_SF_EEENS5_IJSF_SC_EEEEEEENS4_39AutoVectorizingCopyWithAssumedAlignmentILi128EEENS4_14SM90_TMA_STOREES24_S26_S26_EEEvvEEEEvNT_6ParamsE)
        /*0008*/ 	.word	0x00000075


	//----- nvinfo : EIATTR_FRAME_SIZE
	.align		4
.L_20:
        /*000c*/ 	.byte	0x04, 0x11
        /*000e*/ 	.short	(.L_22 - .L_21)
	.align		4
.L_21:
        /*0010*/ 	.word	index@($__internal_2_$__cuda_sm10x_tcgen05_guardrail_trap_unallocated_columns_being_dealloced)
        /*0014*/ 	.word	0x00000000


	//----- nvinfo : EIATTR_FRAME_SIZE
	.align		4
.L_22:
        /*0018*/ 	.byte	0x04, 0x11
        /*001a*/ 	.short	(.L_24 - .L_23)
	.align		4
.L_23:
        /*001c*/ 	.word	index@($__internal_1_$__cuda_sm10x_tcgen05_guardrail_trap_phase_invalid_during_alloc)
        /*0020*/ 	.word	0x00000000


	//----- nvinfo : EIATTR_FRAME_SIZE
	.align		4
.L_24:
        /*0024*/ 	.byte	0x04, 0x11
        /*0026*/ 	.short	(.L_26 - .L_25)
	.align		4
.L_25:
        /*0028*/ 	.word	index@($__internal_0_$__cuda_sm10x_tcgen05_guardrail_trap_col_being_dealloced_not_returned_by_alloc)
        /*002c*/ 	.word	0x00000000


	//----- nvinfo : EIATTR_FRAME_SIZE
	.align		4
.L_26:
        /*0030*/ 	.byte	0x04, 0x11
        /*0032*/ 	.short	(.L_28 - .L_27)
	.align		4
.L_27:
        /*0034*/ 	.word	index@(_ZN7cutlass13device_kernelINS_4gemm6kernel13GemmUniversalIN4cute5tupleIJiiiiEEENS1_10collective13CollectiveMmaINS1_35MainloopSm100TmaUmmaWarpSpecializedILi20ELi2ELi4ENS5_IJNS4_1CILi2EEESB_NSA_ILi1EEEEEEEENS5_IJNSA_ILi64EEENSA_ILi256EEENSA_ILi32EEEEEENS_12float_e4m3_tENS5_IJlSC_lEEESJ_SK_NS4_8TiledMMAINS4_8MMA_AtomIJNS4_10MMA_TraitsINS4_19SM100_MMA_F8F6F4_SSEJSJ_SJ_fSF_SG_NS4_17integral_constantINS4_4UMMA5MajorELSR_0EEESS_NSP_INSQ_7ScaleInELST_0EEESU_EEEEEENS4_6LayoutINS5_IJSC_SC_SC_EEENS5_IJNSA_ILi0EEESZ_SZ_EEEEENS5_IJNS4_10UnderscoreES12_S12_EEEEENS4_23SM90_TMA_LOAD_MULTICASTENS4_14ComposedLayoutINS4_7SwizzleILi1ELi4ELi3EEENS4_18smem_ptr_flag_bitsILi8EEENSX_INS5_IJNSA_ILi8EEESH_EEENS5_IJSH_SC_EEEEEEEvNS4_8identityES15_S1F_vS1G_EENS_8epilogue10collective18CollectiveEpilogueINS1I_23Sm100TmaWarpSpecializedILi4ELi2ELi32ELb0ELb0EEEJSI_NS5_IJNSX_ISF_SC_EES1N_EEESJ_SK_SJ_SK_NS1I_6fusion15FusionCallbacksIS1M_NS1P_17LinearCombinationISJ_fSJ_fLNS_15FloatRoundStyleE2EEESI_S1O_JEEENS4_5SM1004TMEM4LOAD26SM100_TMEM_LOAD_16dp32b32xENS4_13SM90_TMA_LOADENS16_INS17_ILi2ELi4ELi3EEES1A_NSX_INS5_IJS1B_SF_EEENS5_IJSF_SC_EEEEEEENS4_39AutoVectorizingCopyWithAssumedAlignmentILi128EEENS4_14SM90_TMA_STOREES24_S26_S26_EEEvvEEEEvNT_6ParamsE)
        /*0038*/ 	.word	0x00000000


	//----- nvinfo : EIATTR_MIN_STACK_SIZE
	.align		4
.L_28:
        /*003c*/ 	.byte	0x04, 0x12
        /*003e*/ 	.short	(.L_30 - .L_29)
	.align		4
.L_29:
        /*0040*/ 	.word	index@(_ZN7cutlass13device_kernelINS_4gemm6kernel13GemmUniversalIN4cute5tupleIJiiiiEEENS1_10collective13CollectiveMmaINS1_35MainloopSm100TmaUmmaWarpSpecializedILi20ELi2ELi4ENS5_IJNS4_1CILi2EEESB_NSA_ILi1EEEEEEEENS5_IJNSA_ILi64EEENSA_ILi256EEENSA_ILi32EEEEEENS_12float_e4m3_tENS5_IJlSC_lEEESJ_SK_NS4_8TiledMMAINS4_8MMA_AtomIJNS4_10MMA_TraitsINS4_19SM100_MMA_F8F6F4_SSEJSJ_SJ_fSF_SG_NS4_17integral_constantINS4_4UMMA5MajorELSR_0EEESS_NSP_INSQ_7ScaleInELST_0EEESU_EEEEEENS4_6LayoutINS5_IJSC_SC_SC_EEENS5_IJNSA_ILi0EEESZ_SZ_EEEEENS5_IJNS4_10UnderscoreES12_S12_EEEEENS4_23SM90_TMA_LOAD_MULTICASTENS4_14ComposedLayoutINS4_7SwizzleILi1ELi4ELi3EEENS4_18smem_ptr_flag_bitsILi8EEENSX_INS5_IJNSA_ILi8EEESH_EEENS5_IJSH_SC_EEEEEEEvNS4_8identityES15_S1F_vS1G_EENS_8epilogue10collective18CollectiveEpilogueINS1I_23Sm100TmaWarpSpecializedILi4ELi2ELi32ELb0ELb0EEEJSI_NS5_IJNSX_ISF_SC_EES1N_EEESJ_SK_SJ_SK_NS1I_6fusion15FusionCallbacksIS1M_NS1P_17LinearCombinationISJ_fSJ_fLNS_15FloatRoundStyleE2EEESI_S1O_JEEENS4_5SM1004TMEM4LOAD26SM100_TMEM_LOAD_16dp32b32xENS4_13SM90_TMA_LOADENS16_INS17_ILi2ELi4ELi3EEES1A_NSX_INS5_IJS1B_SF_EEENS5_IJSF_SC_EEEEEEENS4_39AutoVectorizingCopyWithAssumedAlignmentILi128EEENS4_14SM90_TMA_STOREES24_S26_S26_EEEvvEEEEvNT_6ParamsE)
        /*0044*/ 	.word	0x00000000
.L_30:


//--------------------- .nv.compat                --------------------------
	.section	.nv.compat,"",@"SHT_CUDA_COMPAT_INFO"
	.align	4
        /*0000*/ 	.byte	0x02, 0x09, 0x01, 0x00, 0x02, 0x02, 0x02, 0x00, 0x02, 0x05, 0x05, 0x00, 0x03, 0x07, 0x01, 0x01
        /*0010*/ 	.byte	0x02, 0x03, 0x01, 0x00, 0x02, 0x06, 0x01, 0x00, 0x04, 0x0b, 0x08, 0x00, 0x09, 0x00, 0x00, 0x00
        /*0020*/ 	.byte	0x00, 0x00, 0x00, 0x00


//--------------------- .nv.info._ZN7cutlass13device_kernelINS_4gemm6kernel13GemmUniversalIN4cute5tupleIJiiiiEEENS1_10collective13CollectiveMmaINS1_35MainloopSm100TmaUmmaWarpSpecializedILi20ELi2ELi4ENS5_IJNS4_1CILi2EEESB_NSA_ILi1EEEEEEEENS5_IJNSA_ILi64EEENSA_ILi256EEENSA_ILi32EEEEEENS_12float_e4m3_tENS5_IJlSC_lEEESJ_SK_NS4_8TiledMMAINS4_8MMA_AtomIJNS4_10MMA_TraitsINS4_19SM100_MMA_F8F6F4_SSEJSJ_SJ_fSF_SG_NS4_17integral_constantINS4_4UMMA5MajorELSR_0EEESS_NSP_INSQ_7ScaleInELST_0EEESU_EEEEEENS4_6LayoutINS5_IJSC_SC_SC_EEENS5_IJNSA_ILi0EEESZ_SZ_EEEEENS5_IJNS4_10UnderscoreES12_S12_EEEEENS4_23SM90_TMA_LOAD_MULTICASTENS4_14ComposedLayoutINS4_7SwizzleILi1ELi4ELi3EEENS4_18smem_ptr_flag_bitsILi8EEENSX_INS5_IJNSA_ILi8EEESH_EEENS5_IJSH_SC_EEEEEEEvNS4_8identityES15_S1F_vS1G_EENS_8epilogue10collective18CollectiveEpilogueINS1I_23Sm100TmaWarpSpecializedILi4ELi2ELi32ELb0ELb0EEEJSI_NS5_IJNSX_ISF_SC_EES1N_EEESJ_SK_SJ_SK_NS1I_6fusion15FusionCallbacksIS1M_NS1P_17LinearCombinationISJ_fSJ_fLNS_15FloatRoundStyleE2EEESI_S1O_JEEENS4_5SM1004TMEM4LOAD26SM100_TMEM_LOAD_16dp32b32xENS4_13SM90_TMA_LOADENS16_INS17_ILi2ELi4ELi3EEES1A_NSX_INS5_IJS1B_SF_EEENS5_IJSF_SC_EEEEEEENS4_39AutoVectorizingCopyWithAssumedAlignmentILi128EEENS4_14SM90_TMA_STOREES24_S26_S26_EEEvvEEEEvNT_6ParamsE --------------------------
	.section	.nv.info._ZN7cutlass13device_kernelINS_4gemm6kernel13GemmUniversalIN4cute5tupleIJiiiiEEENS1_10collective13CollectiveMmaINS1_35MainloopSm100TmaUmmaWarpSpecializedILi20ELi2ELi4ENS5_IJNS4_1CILi2EEESB_NSA_ILi1EEEEEEEENS5_IJNSA_ILi64EEENSA_ILi256EEENSA_ILi32EEEEEENS_12float_e4m3_tENS5_IJlSC_lEEESJ_SK_NS4_8TiledMMAINS4_8MMA_AtomIJNS4_10MMA_TraitsINS4_19SM100_MMA_F8F6F4_SSEJSJ_SJ_fSF_SG_NS4_17integral_constantINS4_4UMMA5MajorELSR_0EEESS_NSP_INSQ_7ScaleInELST_0EEESU_EEEEEENS4_6LayoutINS5_IJSC_SC_SC_EEENS5_IJNSA_ILi0EEESZ_SZ_EEEEENS5_IJNS4_10UnderscoreES12_S12_EEEEENS4_23SM90_TMA_LOAD_MULTICASTENS4_14ComposedLayoutINS4_7SwizzleILi1ELi4ELi3EEENS4_18smem_ptr_flag_bitsILi8EEENSX_INS5_IJNSA_ILi8EEESH_EEENS5_IJSH_SC_EEEEEEEvNS4_8identityES15_S1F_vS1G_EENS_8epilogue10collective18CollectiveEpilogueINS1I_23Sm100TmaWarpSpecializedILi4ELi2ELi32ELb0ELb0EEEJSI_NS5_IJNSX_ISF_SC_EES1N_EEESJ_SK_SJ_SK_NS1I_6fusion15FusionCallbacksIS1M_NS1P_17LinearCombinationISJ_fSJ_fLNS_15FloatRoundStyleE2EEESI_S1O_JEEENS4_5SM1004TMEM4LOAD26SM100_TMEM_LOAD_16dp32b32xENS4_13SM90_TMA_LOADENS16_INS17_ILi2ELi4ELi3EEES1A_NSX_INS5_IJS1B_SF_EEENS5_IJSF_SC_EEEEEEENS4_39AutoVectorizingCopyWithAssumedAlignmentILi128EEENS4_14SM90_TMA_STOREES24_S26_S26_EEEvvEEEEvNT_6ParamsE,"",@"SHT_CUDA_INFO"
	.sectionflags	@""
	.align	4


	//----- nvinfo : EIATTR_CUDA_API_VERSION
	.align		4
        /*0000*/ 	.byte	0x04, 0x37
        /*0002*/ 	.short	(.L_32 - .L_31)
.L_31:
        /*0004*/ 	.word	0x00000082


	//----- nvinfo : EIATTR_KPARAM_INFO
	.align		4
.L_32:
        /*0008*/ 	.byte	0x04, 0x17
        /*000a*/ 	.short	(.L_34 - .L_33)
.L_33:
        /*000c*/ 	.word	0x00000000
        /*0010*/ 	.short	0x0000
        /*0012*/ 	.short	0x0000
        /*0014*/ 	.byte	0x00, 0xf0, 0x01, 0x20


	//----- nvinfo : EIATTR_AT_ENTRY_FRAGMENTS
	.align		4
.L_34:
        /*0018*/ 	.byte	0x04, 0x4f
        /*001a*/ 	.short	(.L_36 - .L_35)


	//   ....[0]....
.L_35:
        /*001c*/ 	.word	0x00000006


	//----- nvinfo : EIATTR_RESERVED_SMEM_USED
	.align		4
.L_36:
        /*0020*/ 	.byte	0x01, 0x41
	.zero		2


	//----- nvinfo : EIATTR_SPARSE_MMA_MASK
	.align		4
        /*0024*/ 	.byte	0x03, 0x50
        /*0026*/ 	.short	0x0000


	//----- nvinfo : EIATTR_TCGEN05_1CTA_USED
	.align		4
        /*0028*/ 	.byte	0x01, 0x51
	.zero		2


	//----- nvinfo : EIATTR_MAXREG_COUNT
	.align		4
        /*002c*/ 	.byte	0x03, 0x1b
        /*002e*/ 	.short	0x00ff


	//----- nvinfo : EIATTR_NUM_BARRIERS
	.align		4
        /*0030*/ 	.byte	0x02, 0x4c
        /*0032*/ 	.byte	0x07
	.zero		1


	//----- nvinfo : EIATTR_EXTERNS
	.align		4
        /*0034*/ 	.byte	0x04, 0x0f
        /*0036*/ 	.short	(.L_38 - .L_37)


	//   ....[0]....
	.align		4
.L_37:
        /*0038*/ 	.word	index@(__assertfail)


	//----- nvinfo : EIATTR_MERCURY_ISA_VERSION
	.align		4
.L_38:
        /*003c*/ 	.byte	0x03, 0x5f
        /*003e*/ 	.short	0x0101


	//----- nvinfo : EIATTR_INT_WARP_WIDE_INSTR_OFFSETS
	.align		4
        /*0040*/ 	.byte	0x04, 0x31
        /*0042*/ 	.short	(.L_40 - .L_39)


	//   ....[0]....
.L_39:
        /*0044*/ 	.word	0x00004840


	//   ....[1]....
        /*0048*/ 	.word	0x00004860


	//   ....[2]....
        /*004c*/ 	.word	0x00004890


	//   ....[3]....
        /*0050*/ 	.word	0x00005410


	//   ....[4]....
        /*0054*/ 	.word	0x00005480


	//   ....[5]....
        /*0058*/ 	.word	0x00005550


	//   ....[6]....
        /*005c*/ 	.word	0x000055d0


	//   ....[7]....
        /*0060*/ 	.word	0x000056c0


	//   ....[8]....
        /*0064*/ 	.word	0x00005740


	//   ....[9]....
        /*0068*/ 	.word	0x00005820


	//   ....[10]....
        /*006c*/ 	.word	0x000058d0


	//----- nvinfo : EIATTR_COOP_GROUP_MASK_REGIDS
	.align		4
.L_40:
        /*0070*/ 	.byte	0x04, 0x29
        /*0072*/ 	.short	(.L_42 - .L_41)


	//   ....[0]....
.L_41:
        /*0074*/ 	.word	0xffffffff


	//   ....[1]....
        /*0078*/ 	.word	0xffffffff


	//   ....[2]....
        /*007c*/ 	.word	0xffffffff


	//   ....[3]....
        /*0080*/ 	.word	0xffffffff


	//   ....[4]....
        /*0084*/ 	.word	0xffffffff


	//   ....[5]....
        /*0088*/ 	.word	0xffffffff


	//   ....[6]....
        /*008c*/ 	.word	0xffffffff


	//   ....[7]....
        /*0090*/ 	.word	0xffffffff


	//   ....[8]....
        /*0094*/ 	.word	0xffffffff


	//   ....[9]....
        /*0098*/ 	.word	0xffffffff


	//   ....[10]....
        /*009c*/ 	.word	0xffffffff


	//   ....[11]....
        /*00a0*/ 	.word	0xffffffff


	//   ....[12]....
        /*00a4*/ 	.word	0xffffffff


	//   ....[13]....
        /*00a8*/ 	.word	0xffffffff


	//----- nvinfo : EIATTR_COOP_GROUP_INSTR_OFFSETS
	.align		4
.L_42:
        /*00ac*/ 	.byte	0x04, 0x28
        /*00ae*/ 	.short	(.L_44 - .L_43)


	//   ....[0]....
.L_43:
        /*00b0*/ 	.word	0x00000080


	//   ....[1]....
        /*00b4*/ 	.word	0x000004f0


	//   ....[2]....
        /*00b8*/ 	.word	0x000008d0


	//   ....[3]....
        /*00bc*/ 	.word	0x00000a70


	//   ....[4]....
        /*00c0*/ 	.word	0x00000b70


	//   ....[5]....
        /*00c4*/ 	.word	0x00000ce0


	//   ....[6]....
        /*00c8*/ 	.word	0x00000e80


	//   ....[7]....
        /*00cc*/ 	.word	0x00001030


	//   ....[8]....
        /*00d0*/ 	.word	0x000023a0


	//   ....[9]....
        /*00d4*/ 	.word	0x00003b80


	//   ....[10]....
        /*00d8*/ 	.word	0x00003d90


	//   ....[11]....
        /*00dc*/ 	.word	0x00003dc0


	//   ....[12]....
        /*00e0*/ 	.word	0x00004720


	//   ....[13]....
        /*00e4*/ 	.word	0x00004950


	//----- nvinfo : EIATTR_VRC_CTA_INIT_COUNT
	.align		4
.L_44:
        /*00e8*/ 	.byte	0x02, 0x4a
        /*00ea*/ 	.byte	0x80
	.zero		1


	//----- nvinfo : EIATTR_SYSCALL_OFFSETS
	.align		4
        /*00ec*/ 	.byte	0x04, 0x46
        /*00ee*/ 	.short	(.L_46 - .L_45)


	//   ....[0]....
.L_45:
        /*00f0*/ 	.word	0x00006560


	//   ....[1]....
        /*00f4*/ 	.word	0x000066a0


	//   ....[2]....
        /*00f8*/ 	.word	0x00006ed0


	//   ....[3]....
        /*00fc*/ 	.word	0x00007c60


	//   ....[4]....
        /*0100*/ 	.word	0x000089b0


	//   ....[5]....
        /*0104*/ 	.word	0x00009730


	//----- nvinfo : EIATTR_MBARRIER_INSTR_OFFSETS
	.align		4
.L_46:
        /*0108*/ 	.byte	0x04, 0x39
        /*010a*/ 	.short	(.L_48 - .L_47)


	//   ....[0]....
.L_47:
        /*010c*/ 	.word	0x00000630
        /*0110*/ 	.word	0x000000ff
        /*0114*/ 	.word	0x00000000
        /*0118*/ 	.short	0x0100
        /*011a*/ 	.byte	0x04
	.zero		1


	//   ....[1]....
        /*011c*/ 	.word	0x00000640
        /*0120*/ 	.word	0x000000ff
        /*0124*/ 	.word	0x000000a0
        /*0128*/ 	.short	0x0100
        /*012a*/ 	.byte	0x04
	.zero		1


	//   ....[2]....
        /*012c*/ 	.word	0x00000650
        /*0130*/ 	.word	0x000000ff
        /*0134*/ 	.word	0x00000008
        /*0138*/ 	.short	0x0100
        /*013a*/ 	.byte	0x04
	.zero		1


	//   ....[3]....
        /*013c*/ 	.word	0x00000660
        /*0140*/ 	.word	0x000000ff
        /*0144*/ 	.word	0x000000a8
        /*0148*/ 	.short	0x0100
        /*014a*/ 	.byte	0x04
	.zero		1


	//   ....[4]....
        /*014c*/ 	.word	0x00000670
        /*0150*/ 	.word	0x000000ff
        /*0154*/ 	.word	0x00000010
        /*0158*/ 	.short	0x0100
        /*015a*/ 	.byte	0x04
	.zero		1


	//   ....[5]....
        /*015c*/ 	.word	0x00000680
        /*0160*/ 	.word	0x000000ff
        /*0164*/ 	.word	0x000000b0
        /*0168*/ 	.short	0x0100
        /*016a*/ 	.byte	0x04
	.zero		1


	//   ....[6]....
        /*016c*/ 	.word	0x00000690
        /*0170*/ 	.word	0x000000ff
        /*0174*/ 	.word	0x00000018
        /*0178*/ 	.short	0x0100
        /*017a*/ 	.byte	0x04
	.zero		1


	//   ....[7]....
        /*017c*/ 	.word	0x000006a0
        /*0180*/ 	.word	0x000000ff
        /*0184*/ 	.word	0x000000b8
        /*0188*/ 	.short	0x0100
        /*018a*/ 	.byte	0x04
	.zero		1


	//   ....[8]....
        /*018c*/ 	.word	0x000006b0
        /*0190*/ 	.word	0x000000ff
        /*0194*/ 	.word	0x00000020
        /*0198*/ 	.short	0x0100
        /*019a*/ 	.byte	0x04
	.zero		1


	//   ....[9]....
        /*019c*/ 	.word	0x000006c0
        /*01a0*/ 	.word	0x000000ff
        /*01a4*/ 	.word	0x000000c0
        /*01a8*/ 	.short	0x0100
        /*01aa*/ 	.byte	0x04
	.zero		1


	//   ....[10]....
        /*01ac*/ 	.word	0x000006d0
        /*01b0*/ 	.word	0x000000ff
        /*01b4*/ 	.word	0x00000028
        /*01b8*/ 	.short	0x0100
        /*01ba*/ 	.byte	0x04
	.zero		1


	//   ....[11]....
        /*01bc*/ 	.word	0x000006e0
        /*01c0*/ 	.word	0x000000ff
        /*01c4*/ 	.word	0x000000c8
        /*01c8*/ 	.short	0x0100
        /*01ca*/ 	.byte	0x04
	.zero		1


	//   ....[12]....
        /*01cc*/ 	.word	0x000006f0
        /*01d0*/ 	.word	0x000000ff
        /*01d4*/ 	.word	0x00000030
        /*01d8*/ 	.short	0x0100
        /*01da*/ 	.byte	0x04
	.zero		1


	//   ....[13]....
        /*01dc*/ 	.word	0x00000700
        /*01e0*/ 	.word	0x000000ff
        /*01e4*/ 	.word	0x000000d0
        /*01e8*/ 	.short	0x0100
        /*01ea*/ 	.byte	0x04
	.zero		1


	//   ....[14]....
        /*01ec*/ 	.word	0x00000710
        /*01f0*/ 	.word	0x000000ff
        /*01f4*/ 	.word	0x00000038
        /*01f8*/ 	.short	0x0100
        /*01fa*/ 	.byte	0x04
	.zero		1


	//   ....[15]....
        /*01fc*/ 	.word	0x00000720
        /*0200*/ 	.word	0x000000ff
        /*0204*/ 	.word	0x000000d8
        /*0208*/ 	.short	0x0100
        /*020a*/ 	.byte	0x04
	.zero		1


	//   ....[16]....
        /*020c*/ 	.word	0x00000730
        /*0210*/ 	.word	0x000000ff
        /*0214*/ 	.word	0x00000040
        /*0218*/ 	.short	0x0100
        /*021a*/ 	.byte	0x04
	.zero		1


	//   ....[17]....
        /*021c*/ 	.word	0x00000740
        /*0220*/ 	.word	0x000000ff
        /*0224*/ 	.word	0x000000e0
        /*0228*/ 	.short	0x0100
        /*022a*/ 	.byte	0x04
	.zero		1


	//   ....[18]....
        /*022c*/ 	.word	0x00000750
        /*0230*/ 	.word	0x000000ff
        /*0234*/ 	.word	0x00000048
        /*0238*/ 	.short	0x0100
        /*023a*/ 	.byte	0x04
	.zero		1


	//   ....[19]....
        /*023c*/ 	.word	0x00000760
        /*0240*/ 	.word	0x000000ff
        /*0244*/ 	.word	0x000000e8
        /*0248*/ 	.short	0x0100
        /*024a*/ 	.byte	0x04
	.zero		1


	//   ....[20]....
        /*024c*/ 	.word	0x00000770
        /*0250*/ 	.word	0x000000ff
        /*0254*/ 	.word	0x00000050
        /*0258*/ 	.short	0x0100
        /*025a*/ 	.byte	0x04
	.zero		1


	//   ....[21]....
        /*025c*/ 	.word	0x00000780
        /*0260*/ 	.word	0x000000ff
        /*0264*/ 	.word	0x000000f0
        /*0268*/ 	.short	0x0100
        /*026a*/ 	.byte	0x04
	.zero		1


	//   ....[22]....
        /*026c*/ 	.word	0x00000790
        /*0270*/ 	.word	0x000000ff
        /*0274*/ 	.word	0x00000058
        /*0278*/ 	.short	0x0100
        /*027a*/ 	.byte	0x04
	.zero		1


	//   ....[23]....
        /*027c*/ 	.word	0x000007a0
        /*0280*/ 	.word	0x000000ff
        /*0284*/ 	.word	0x000000f8
        /*0288*/ 	.short	0x0100
        /*028a*/ 	.byte	0x04
	.zero		1


	//   ....[24]....
        /*028c*/ 	.word	0x000007b0
        /*0290*/ 	.word	0x000000ff
        /*0294*/ 	.word	0x00000060
        /*0298*/ 	.short	0x0100
        /*029a*/ 	.byte	0x04
	.zero		1


	//   ....[25]....
        /*029c*/ 	.word	0x000007c0
        /*02a0*/ 	.word	0x000000ff
        /*02a4*/ 	.word	0x00000100
        /*02a8*/ 	.short	0x0100
        /*02aa*/ 	.byte	0x04
	.zero		1


	//   ....[26]....
        /*02ac*/ 	.word	0x000007d0
        /*02b0*/ 	.word	0x000000ff
        /*02b4*/ 	.word	0x00000068
        /*02b8*/ 	.short	0x0100
        /*02ba*/ 	.byte	0x04
	.zero		1


	//   ....[27]....
        /*02bc*/ 	.word	0x000007e0
        /*02c0*/ 	.word	0x000000ff
        /*02c4*/ 	.word	0x00000108
        /*02c8*/ 	.short	0x0100
        /*02ca*/ 	.byte	0x04
	.zero		1


	//   ....[28]....
        /*02cc*/ 	.word	0x000007f0
        /*02d0*/ 	.word	0x000000ff
        /*02d4*/ 	.word	0x00000070
        /*02d8*/ 	.short	0x0100
        /*02da*/ 	.byte	0x04
	.zero		1


	//   ....[29]....
        /*02dc*/ 	.word	0x00000800
        /*02e0*/ 	.word	0x000000ff
        /*02e4*/ 	.word	0x00000110
        /*02e8*/ 	.short	0x0100
        /*02ea*/ 	.byte	0x04
	.zero		1


	//   ....[30]....
        /*02ec*/ 	.word	0x00000810
        /*02f0*/ 	.word	0x000000ff
        /*02f4*/ 	.word	0x00000078
        /*02f8*/ 	.short	0x0100
        /*02fa*/ 	.byte	0x04
	.zero		1


	//   ....[31]....
        /*02fc*/ 	.word	0x00000820
        /*0300*/ 	.word	0x000000ff
        /*0304*/ 	.word	0x00000118
        /*0308*/ 	.short	0x0100
        /*030a*/ 	.byte	0x04
	.zero		1


	//   ....[32]....
        /*030c*/ 	.word	0x00000830
        /*0310*/ 	.word	0x000000ff
        /*0314*/ 	.word	0x00000080
        /*0318*/ 	.short	0x0100
        /*031a*/ 	.byte	0x04
	.zero		1


	//   ....[33]....
        /*031c*/ 	.word	0x00000840
        /*0320*/ 	.word	0x000000ff
        /*0324*/ 	.word	0x00000120
        /*0328*/ 	.short	0x0100
        /*032a*/ 	.byte	0x04
	.zero		1


	//   ....[34]....
        /*032c*/ 	.word	0x00000850
        /*0330*/ 	.word	0x000000ff
        /*0334*/ 	.word	0x00000088
        /*0338*/ 	.short	0x0100
        /*033a*/ 	.byte	0x04
	.zero		1


	//   ....[35]....
        /*033c*/ 	.word	0x00000860
        /*0340*/ 	.word	0x000000ff
        /*0344*/ 	.word	0x00000128
        /*0348*/ 	.short	0x0100
        /*034a*/ 	.byte	0x04
	.zero		1


	//   ....[36]....
        /*034c*/ 	.word	0x00000870
        /*0350*/ 	.word	0x000000ff
        /*0354*/ 	.word	0x00000090
        /*0358*/ 	.short	0x0100
        /*035a*/ 	.byte	0x04
	.zero		1


	//   ....[37]....
        /*035c*/ 	.word	0x00000880
        /*0360*/ 	.word	0x000000ff
        /*0364*/ 	.word	0x00000130
        /*0368*/ 	.short	0x0100
        /*036a*/ 	.byte	0x04
	.zero		1


	//   ....[38]....
        /*036c*/ 	.word	0x00000890
        /*0370*/ 	.word	0x000000ff
        /*0374*/ 	.word	0x00000098
        /*0378*/ 	.short	0x0100
        /*037a*/ 	.byte	0x04
	.zero		1


	//   ....[39]....
        /*037c*/ 	.word	0x000008a0
        /*0380*/ 	.word	0x000000ff
        /*0384*/ 	.word	0x00000138
        /*0388*/ 	.short	0x0100
        /*038a*/ 	.byte	0x04
	.zero		1


	//   ....[40]....
        /*038c*/ 	.word	0x000009e0
        /*0390*/ 	.word	0x000000ff
        /*0394*/ 	.word	0x00000140
        /*0398*/ 	.short	0x0100
        /*039a*/ 	.byte	0x04
	.zero		1


	//   ....[41]....
        /*039c*/ 	.word	0x000009f0
        /*03a0*/ 	.word	0x000000ff
        /*03a4*/ 	.word	0x00000160
        /*03a8*/ 	.short	0x0100
        /*03aa*/ 	.byte	0x04
	.zero		1


	//   ....[42]....
        /*03ac*/ 	.word	0x00000a00
        /*03b0*/ 	.word	0x000000ff
        /*03b4*/ 	.word	0x00000148
        /*03b8*/ 	.short	0x0100
        /*03ba*/ 	.byte	0x04
	.zero		1


	//   ....[43]....
        /*03bc*/ 	.word	0x00000a10
        /*03c0*/ 	.word	0x000000ff
        /*03c4*/ 	.word	0x00000168
        /*03c8*/ 	.short	0x0100
        /*03ca*/ 	.byte	0x04
	.zero		1


	//   ....[44]....
        /*03cc*/ 	.word	0x00000a20
        /*03d0*/ 	.word	0x000000ff
        /*03d4*/ 	.word	0x00000150
        /*03d8*/ 	.short	0x0100
        /*03da*/ 	.byte	0x04
	.zero		1


	//   ....[45]....
        /*03dc*/ 	.word	0x00000a30
        /*03e0*/ 	.word	0x000000ff
        /*03e4*/ 	.word	0x00000170
        /*03e8*/ 	.short	0x0100
        /*03ea*/ 	.byte	0x04
	.zero		1


	//   ....[46]....
        /*03ec*/ 	.word	0x00000a40
        /*03f0*/ 	.word	0x000000ff
        /*03f4*/ 	.word	0x00000158
        /*03f8*/ 	.short	0x0100
        /*03fa*/ 	.byte	0x04
	.zero		1


	//   ....[47]....
        /*03fc*/ 	.word	0x00000a50
        /*0400*/ 	.word	0x000000ff
        /*0404*/ 	.word	0x00000178
        /*0408*/ 	.short	0x0100
        /*040a*/ 	.byte	0x04
	.zero		1


	//   ....[48]....
        /*040c*/ 	.word	0x00000b40
        /*0410*/ 	.word	0x000000ff
        /*0414*/ 	.word	0x00000180
        /*0418*/ 	.short	0x0100
        /*041a*/ 	.byte	0x06
	.zero		1


	//   ....[49]....
        /*041c*/ 	.word	0x00000b50
        /*0420*/ 	.word	0x000000ff
        /*0424*/ 	.word	0x00000188
        /*0428*/ 	.short	0x0100
        /*042a*/ 	.byte	0x06
	.zero		1


	//   ....[50]....
        /*042c*/ 	.word	0x00000c90
        /*0430*/ 	.word	0x000000ff
        /*0434*/ 	.word	0x00000190
        /*0438*/ 	.short	0x0100
        /*043a*/ 	.byte	0x06
	.zero		1


	//   ....[51]....
        /*043c*/ 	.word	0x00000ca0
        /*0440*/ 	.word	0x000000ff
        /*0444*/ 	.word	0x000001a0
        /*0448*/ 	.short	0x0100
        /*044a*/ 	.byte	0x06
	.zero		1


	//   ....[52]....
        /*044c*/ 	.word	0x00000cb0
        /*0450*/ 	.word	0x000000ff
        /*0454*/ 	.word	0x00000198
        /*0458*/ 	.short	0x0100
        /*045a*/ 	.byte	0x06
	.zero		1


	//   ....[53]....
        /*045c*/ 	.word	0x00000cc0
        /*0460*/ 	.word	0x000000ff
        /*0464*/ 	.word	0x000001a8
        /*0468*/ 	.short	0x0100
        /*046a*/ 	.byte	0x06
	.zero		1


	//   ....[54]....
        /*046c*/ 	.word	0x00000df0
        /*0470*/ 	.word	0x000000ff
        /*0474*/ 	.word	0x000001b0
        /*0478*/ 	.short	0x0100
        /*047a*/ 	.byte	0x04
	.zero		1


	//   ....[55]....
        /*047c*/ 	.word	0x00000e00
        /*0480*/ 	.word	0x000000ff
        /*0484*/ 	.word	0x000001d0
        /*0488*/ 	.short	0x0100
        /*048a*/ 	.byte	0x04
	.zero		1


	//   ....[56]....
        /*048c*/ 	.word	0x00000e10
        /*0490*/ 	.word	0x000000ff
        /*0494*/ 	.word	0x000001b8
        /*0498*/ 	.short	0x0100
        /*049a*/ 	.byte	0x04
	.zero		1


	//   ....[57]....
        /*049c*/ 	.word	0x00000e20
        /*04a0*/ 	.word	0x000000ff
        /*04a4*/ 	.word	0x000001d8
        /*04a8*/ 	.short	0x0100
        /*04aa*/ 	.byte	0x04
	.zero		1


	//   ....[58]....
        /*04ac*/ 	.word	0x00000e30
        /*04b0*/ 	.word	0x000000ff
        /*04b4*/ 	.word	0x000001c0
        /*04b8*/ 	.short	0x0100
        /*04ba*/ 	.byte	0x04
	.zero		1


	//   ....[59]....
        /*04bc*/ 	.word	0x00000e40
        /*04c0*/ 	.word	0x000000ff
        /*04c4*/ 	.word	0x000001e0
        /*04c8*/ 	.short	0x0100
        /*04ca*/ 	.byte	0x04
	.zero		1


	//   ....[60]....
        /*04cc*/ 	.word	0x00000e50
        /*04d0*/ 	.word	0x000000ff
        /*04d4*/ 	.word	0x000001c8
        /*04d8*/ 	.short	0x0100
        /*04da*/ 	.byte	0x04
	.zero		1


	//   ....[61]....
        /*04dc*/ 	.word	0x00000e60
        /*04e0*/ 	.word	0x000000ff
        /*04e4*/ 	.word	0x000001e8
        /*04e8*/ 	.short	0x0100
        /*04ea*/ 	.byte	0x04
	.zero		1


	//   ....[62]....
        /*04ec*/ 	.word	0x00000f50
        /*04f0*/ 	.word	0x000000ff
        /*04f4*/ 	.word	0x000001f0
        /*04f8*/ 	.short	0x0100
        /*04fa*/ 	.byte	0x04
	.zero		1


	//   ....[63]....
        /*04fc*/ 	.word	0x00000f60
        /*0500*/ 	.word	0x000000ff
        /*0504*/ 	.word	0x00000200
        /*0508*/ 	.short	0x0100
        /*050a*/ 	.byte	0x04
	.zero		1


	//   ....[64]....
        /*050c*/ 	.word	0x00000f70
        /*0510*/ 	.word	0x000000ff
        /*0514*/ 	.word	0x000001f8
        /*0518*/ 	.short	0x0100
        /*051a*/ 	.byte	0x04
	.zero		1


	//   ....[65]....
        /*051c*/ 	.word	0x00000f80
        /*0520*/ 	.word	0x000000ff
        /*0524*/ 	.word	0x00000208
        /*0528*/ 	.short	0x0100
        /*052a*/ 	.byte	0x04
	.zero		1


	//   ....[66]....
        /*052c*/ 	.word	0x00001c30
        /*0530*/ 	.word	0x00000000
        /*0534*/ 	.word	0x00000200
        /*0538*/ 	.short	0x010a
        /*053a*/ 	.byte	0xff
	.zero		1


	//   ....[67]....
        /*053c*/ 	.word	0x00001c50
        /*0540*/ 	.word	0x00000000
        /*0544*/ 	.word	0x000001f0
        /*0548*/ 	.short	0x0101
        /*054a*/ 	.byte	0xff
	.zero		1


	//   ....[68]....
        /*054c*/ 	.word	0x00001d10
        /*0550*/ 	.word	0x000000ff
        /*0554*/ 	.word	0x000000a0
        /*0558*/ 	.short	0x010a
        /*055a*/ 	.byte	0x04
	.zero		1


	//   ....[69]....
        /*055c*/ 	.word	0x00001da0
        /*0560*/ 	.word	0x000000ff
        /*0564*/ 	.word	0x000000a0
        /*0568*/ 	.short	0x010a
        /*056a*/ 	.byte	0x21
	.zero		1


	//   ....[70]....
        /*056c*/ 	.word	0x00001f30
        /*0570*/ 	.word	0x000000ff
        /*0574*/ 	.word	0x000000a0
        /*0578*/ 	.short	0x010a
        /*057a*/ 	.byte	0x05
	.zero		1


	//   ....[71]....
        /*057c*/ 	.word	0x00002060
        /*0580*/ 	.word	0x000000ff
        /*0584*/ 	.word	0x00000188
        /*0588*/ 	.short	0x0101
        /*058a*/ 	.byte	0x15
	.zero		1


	//   ....[72]....
        /*058c*/ 	.word	0x00002080
        /*0590*/ 	.word	0x000000ff
        /*0594*/ 	.word	0x000000a0
        /*0598*/ 	.short	0x010a
        /*059a*/ 	.byte	0x04
	.zero		1


	//   ....[73]....
        /*059c*/ 	.word	0x00002100
        /*05a0*/ 	.word	0x000000ff
        /*05a4*/ 	.word	0x000000a0
        /*05a8*/ 	.short	0x010a
        /*05aa*/ 	.byte	0x11
	.zero		1


	//   ....[74]....
        /*05ac*/ 	.word	0x00002290
        /*05b0*/ 	.word	0x000000ff
        /*05b4*/ 	.word	0x000000a0
        /*05b8*/ 	.short	0x010a
        /*05ba*/ 	.byte	0x05
	.zero		1


	//   ....[75]....
        /*05bc*/ 	.word	0x000023d0
        /*05c0*/ 	.word	0x00000003
        /*05c4*/ 	.word	0x00000190
        /*05c8*/ 	.short	0x010a
        /*05ca*/ 	.byte	0xff
	.zero		1


	//   ....[76]....
        /*05cc*/ 	.word	0x00002520
        /*05d0*/ 	.word	0x00000000
        /*05d4*/ 	.word	0x00000000
        /*05d8*/ 	.short	0x0101
        /*05da*/ 	.byte	0xff
	.zero		1


	//   ....[77]....
        /*05dc*/ 	.word	0x00002ad0
        /*05e0*/ 	.word	0x000000ff
        /*05e4*/ 	.word	0x00000000
        /*05e8*/ 	.short	0x010a
        /*05ea*/ 	.byte	0x04
	.zero		1


	//   ....[78]....
        /*05ec*/ 	.word	0x00002b60
        /*05f0*/ 	.word	0x000000ff
        /*05f4*/ 	.word	0x00000000
        /*05f8*/ 	.short	0x010a
        /*05fa*/ 	.byte	0x05
	.zero		1


	//   ....[79]....
        /*05fc*/ 	.word	0x00002bf0
        /*0600*/ 	.word	0x000000ff
        /*0604*/ 	.word	0x00000000
        /*0608*/ 	.short	0x010a
        /*060a*/ 	.byte	0x05
	.zero		1


	//   ....[80]....
        /*060c*/ 	.word	0x00002c80
        /*0610*/ 	.word	0x000000ff
        /*0614*/ 	.word	0x00000000
        /*0618*/ 	.short	0x010a
        /*061a*/ 	.byte	0x05
	.zero		1


	//   ....[81]....
        /*061c*/ 	.word	0x00002d10
        /*0620*/ 	.word	0x000000ff
        /*0624*/ 	.word	0x00000000
        /*0628*/ 	.short	0x010a
        /*062a*/ 	.byte	0x05
	.zero		1


	//   ....[82]....
        /*062c*/ 	.word	0x00002da0
        /*0630*/ 	.word	0x000000ff
        /*0634*/ 	.word	0x00000000
        /*0638*/ 	.short	0x010a
        /*063a*/ 	.byte	0x05
	.zero		1


	//   ....[83]....
        /*063c*/ 	.word	0x00002e30
        /*0640*/ 	.word	0x000000ff
        /*0644*/ 	.word	0x00000000
        /*0648*/ 	.short	0x010a
        /*064a*/ 	.byte	0x05
	.zero		1


	//   ....[84]....
        /*064c*/ 	.word	0x00002ec0
        /*0650*/ 	.word	0x000000ff
        /*0654*/ 	.word	0x00000000
        /*0658*/ 	.short	0x010a
        /*065a*/ 	.byte	0x05
	.zero		1


	//   ....[85]....
        /*065c*/ 	.word	0x00002f50
        /*0660*/ 	.word	0x000000ff
        /*0664*/ 	.word	0x00000000
        /*0668*/ 	.short	0x010a
        /*066a*/ 	.byte	0x05
	.zero		1


	//   ....[86]....
        /*066c*/ 	.word	0x00002fe0
        /*0670*/ 	.word	0x000000ff
        /*0674*/ 	.word	0x00000000
        /*0678*/ 	.short	0x010a
        /*067a*/ 	.byte	0x05
	.zero		1


	//   ....[87]....
        /*067c*/ 	.word	0x00003070
        /*0680*/ 	.word	0x000000ff
        /*0684*/ 	.word	0x00000000
        /*0688*/ 	.short	0x010a
        /*068a*/ 	.byte	0x05
	.zero		1


	//   ....[88]....
        /*068c*/ 	.word	0x00003100
        /*0690*/ 	.word	0x000000ff
        /*0694*/ 	.word	0x00000000
        /*0698*/ 	.short	0x010a
        /*069a*/ 	.byte	0x05
	.zero		1


	//   ....[89]....
        /*069c*/ 	.word	0x00003190
        /*06a0*/ 	.word	0x000000ff
        /*06a4*/ 	.word	0x00000000
        /*06a8*/ 	.short	0x010a
        /*06aa*/ 	.byte	0x05
	.zero		1


	//   ....[90]....
        /*06ac*/ 	.word	0x00003220
        /*06b0*/ 	.word	0x000000ff
        /*06b4*/ 	.word	0x00000000
        /*06b8*/ 	.short	0x010a
        /*06ba*/ 	.byte	0x05
	.zero		1


	//   ....[91]....
        /*06bc*/ 	.word	0x000032b0
        /*06c0*/ 	.word	0x000000ff
        /*06c4*/ 	.word	0x00000000
        /*06c8*/ 	.short	0x010a
        /*06ca*/ 	.byte	0x05
	.zero		1


	//   ....[92]....
        /*06cc*/ 	.word	0x00003340
        /*06d0*/ 	.word	0x000000ff
        /*06d4*/ 	.word	0x00000000
        /*06d8*/ 	.short	0x010a
        /*06da*/ 	.byte	0x05
	.zero		1


	//   ....[93]....
        /*06dc*/ 	.word	0x000033d0
        /*06e0*/ 	.word	0x000000ff
        /*06e4*/ 	.word	0x00000000
        /*06e8*/ 	.short	0x010a
        /*06ea*/ 	.byte	0x05
	.zero		1


	//   ....[94]....
        /*06ec*/ 	.word	0x00003460
        /*06f0*/ 	.word	0x000000ff
        /*06f4*/ 	.word	0x00000000
        /*06f8*/ 	.short	0x010a
        /*06fa*/ 	.byte	0x05
	.zero		1


	//   ....[95]....
        /*06fc*/ 	.word	0x000034f0
        /*0700*/ 	.word	0x000000ff
        /*0704*/ 	.word	0x00000000
        /*0708*/ 	.short	0x010a
        /*070a*/ 	.byte	0x05
	.zero		1


	//   ....[96]....
        /*070c*/ 	.word	0x00003590
        /*0710*/ 	.word	0x00000000
        /*0714*/ 	.word	0x00000000
        /*0718*/ 	.short	0x010a
        /*071a*/ 	.byte	0xff
	.zero		1


	//   ....[97]....
        /*071c*/ 	.word	0x000036d0
        /*0720*/ 	.word	0x00000002
        /*0724*/ 	.word	0x000001f0
        /*0728*/ 	.short	0x010a
        /*072a*/ 	.byte	0xff
	.zero		1


	//   ....[98]....
        /*072c*/ 	.word	0x00003730
        /*0730*/ 	.word	0x00000004
        /*0734*/ 	.word	0x00000000
        /*0738*/ 	.short	0x0101
        /*073a*/ 	.byte	0xff
	.zero		1


	//   ....[99]....
        /*073c*/ 	.word	0x00003750
        /*0740*/ 	.word	0x000000ff
        /*0744*/ 	.word	0x000001a0
        /*0748*/ 	.short	0x010a
        /*074a*/ 	.byte	0x04
	.zero		1


	//   ....[100]....
        /*074c*/ 	.word	0x00003870
        /*0750*/ 	.word	0x00000002
        /*0754*/ 	.word	0x00000190
        /*0758*/ 	.short	0x010a
        /*075a*/ 	.byte	0xff
	.zero		1


	//   ....[101]....
        /*075c*/ 	.word	0x00003980
        /*0760*/ 	.word	0x00000002
        /*0764*/ 	.word	0x00000000
        /*0768*/ 	.short	0x0101
        /*076a*/ 	.byte	0xff
	.zero		1


	//   ....[102]....
        /*076c*/ 	.word	0x00003a10
        /*0770*/ 	.word	0x000000ff
        /*0774*/ 	.word	0x000001a0
        /*0778*/ 	.short	0x0106
        /*077a*/ 	.byte	0x04
	.zero		1


	//   ....[103]....
        /*077c*/ 	.word	0x00003a30
        /*0780*/ 	.word	0x000000ff
        /*0784*/ 	.word	0x000001a0
        /*0788*/ 	.short	0x010a
        /*078a*/ 	.byte	0x04
	.zero		1


	//   ....[104]....
        /*078c*/ 	.word	0x00003ac0
        /*0790*/ 	.word	0x000000ff
        /*0794*/ 	.word	0x000001a0
        /*0798*/ 	.short	0x0106
        /*079a*/ 	.byte	0x07
	.zero		1


	//   ....[105]....
        /*079c*/ 	.word	0x00003b00
        /*07a0*/ 	.word	0x00000000
        /*07a4*/ 	.word	0x000001a0
        /*07a8*/ 	.short	0x010a
        /*07aa*/ 	.byte	0xff
	.zero		1


	//   ....[106]....
        /*07ac*/ 	.word	0x00004000
        /*07b0*/ 	.word	0x00000000
        /*07b4*/ 	.word	0x00000190
        /*07b8*/ 	.short	0x010a
        /*07ba*/ 	.byte	0xff
	.zero		1


	//   ....[107]....
        /*07bc*/ 	.word	0x00004100
        /*07c0*/ 	.word	0x00000003
        /*07c4*/ 	.word	0x00000000
        /*07c8*/ 	.short	0x0101
        /*07ca*/ 	.byte	0xff
	.zero		1


	//   ....[108]....
        /*07cc*/ 	.word	0x00004110
        /*07d0*/ 	.word	0x000000ff
        /*07d4*/ 	.word	0x00000000
        /*07d8*/ 	.short	0x010a
        /*07da*/ 	.byte	0x04
	.zero		1


	//   ....[109]....
        /*07dc*/ 	.word	0x00004130
        /*07e0*/ 	.word	0x000000ff
        /*07e4*/ 	.word	0x000001d0
        /*07e8*/ 	.short	0x010a
        /*07ea*/ 	.byte	0x13
	.zero		1


	//   ....[110]....
        /*07ec*/ 	.word	0x00004270
        /*07f0*/ 	.word	0x000000ff
        /*07f4*/ 	.word	0x00000000
        /*07f8*/ 	.short	0x010a
        /*07fa*/ 	.byte	0x06
	.zero		1


	//   ....[111]....
        /*07fc*/ 	.word	0x00004370
        /*0800*/ 	.word	0x000000ff
        /*0804*/ 	.word	0x00000000
        /*0808*/ 	.short	0x010a
        /*080a*/ 	.byte	0x04
	.zero		1


	//   ....[112]....
        /*080c*/ 	.word	0x00004550
        /*0810*/ 	.word	0x000000ff
        /*0814*/ 	.word	0x00000000
        /*0818*/ 	.short	0x010a
        /*081a*/ 	.byte	0x04
	.zero		1


	//   ....[113]....
        /*081c*/ 	.word	0x000045e0
        /*0820*/ 	.word	0x000000ff
        /*0824*/ 	.word	0x00000000
        /*0828*/ 	.short	0x010a
        /*082a*/ 	.byte	0x05
	.zero		1


	//   ....[114]....
        /*082c*/ 	.word	0x00004670
        /*0830*/ 	.word	0x000000ff
        /*0834*/ 	.word	0x00000000
        /*0838*/ 	.short	0x010a
        /*083a*/ 	.byte	0x05
	.zero		1


	//   ....[115]....
        /*083c*/ 	.word	0x00004700
        /*0840*/ 	.word	0x000000ff
        /*0844*/ 	.word	0x00000000
        /*0848*/ 	.short	0x010a
        /*084a*/ 	.byte	0x04
	.zero		1


	//   ....[116]....
        /*084c*/ 	.word	0x00004c10
        /*0850*/ 	.word	0x0000000c
        /*0854*/ 	.word	0x00000190
        /*0858*/ 	.short	0x010a
        /*085a*/ 	.byte	0xff
	.zero		1


	//   ....[117]....
        /*085c*/ 	.word	0x00004d80
        /*0860*/ 	.word	0x00000000
        /*0864*/ 	.word	0x00000000
        /*0868*/ 	.short	0x0101
        /*086a*/ 	.byte	0xff
	.zero		1


	//   ....[118]....
        /*086c*/ 	.word	0x00005210
        /*0870*/ 	.word	0x000000ff
        /*0874*/ 	.word	0x00000188
        /*0878*/ 	.short	0x010a
        /*087a*/ 	.byte	0x15
	.zero		1


	//   ....[119]....
        /*087c*/ 	.word	0x00005390
        /*0880*/ 	.word	0x000000ff
        /*0884*/ 	.word	0x00000160
        /*0888*/ 	.short	0x010a
        /*088a*/ 	.byte	0x15
	.zero		1


	//   ....[120]....
        /*088c*/ 	.word	0x00005500
        /*0890*/ 	.word	0x000000ff
        /*0894*/ 	.word	0x00000140
        /*0898*/ 	.short	0x010b
        /*089a*/ 	.byte	0x15
	.zero		1


	//   ....[121]....
        /*089c*/ 	.word	0x00005510
        /*08a0*/ 	.word	0x000000ff
        /*08a4*/ 	.word	0x00000000
        /*08a8*/ 	.short	0x0101
        /*08aa*/ 	.byte	0x28
	.zero		1


	//   ....[122]....
        /*08ac*/ 	.word	0x00005520
        /*08b0*/ 	.word	0x000000ff
        /*08b4*/ 	.word	0x00000168
        /*08b8*/ 	.short	0x010a
        /*08ba*/ 	.byte	0x15
	.zero		1


	//   ....[123]....
        /*08bc*/ 	.word	0x00005670
        /*08c0*/ 	.word	0x000000ff
        /*08c4*/ 	.word	0x00000148
        /*08c8*/ 	.short	0x010b
        /*08ca*/ 	.byte	0x15
	.zero		1


	//   ....[124]....
        /*08cc*/ 	.word	0x00005680
        /*08d0*/ 	.word	0x000000ff
        /*08d4*/ 	.word	0x00000000
        /*08d8*/ 	.short	0x0101
        /*08da*/ 	.byte	0x27
	.zero		1


	//   ....[125]....
        /*08dc*/ 	.word	0x00005690
        /*08e0*/ 	.word	0x000000ff
        /*08e4*/ 	.word	0x00000170
        /*08e8*/ 	.short	0x010a
        /*08ea*/ 	.byte	0x15
	.zero		1


	//   ....[126]....
        /*08ec*/ 	.word	0x000057d0
        /*08f0*/ 	.word	0x000000ff
        /*08f4*/ 	.word	0x00000150
        /*08f8*/ 	.short	0x010b
        /*08fa*/ 	.byte	0x15
	.zero		1


	//   ....[127]....
        /*08fc*/ 	.word	0x000057e0
        /*0900*/ 	.word	0x000000ff
        /*0904*/ 	.word	0x00000000
        /*0908*/ 	.short	0x0101
        /*090a*/ 	.byte	0x26
	.zero		1


	//   ....[128]....
        /*090c*/ 	.word	0x000057f0
        /*0910*/ 	.word	0x000000ff
        /*0914*/ 	.word	0x00000178
        /*0918*/ 	.short	0x010a
        /*091a*/ 	.byte	0x15
	.zero		1


	//   ....[129]....
        /*091c*/ 	.word	0x000059e0
        /*0920*/ 	.word	0x000000ff
        /*0924*/ 	.word	0x00000158
        /*0928*/ 	.short	0x010b
        /*092a*/ 	.byte	0x15
	.zero		1


	//   ....[130]....
        /*092c*/ 	.word	0x000059f0
        /*0930*/ 	.word	0x000000ff
        /*0934*/ 	.word	0x00000000
        /*0938*/ 	.short	0x0101
        /*093a*/ 	.byte	0x25
	.zero		1


	//   ....[131]....
        /*093c*/ 	.word	0x00005a20
        /*0940*/ 	.word	0x000000ff
        /*0944*/ 	.word	0x00000160
        /*0948*/ 	.short	0x010a
        /*094a*/ 	.byte	0x15
	.zero		1


	//   ....[132]....
        /*094c*/ 	.word	0x00005a40
        /*0950*/ 	.word	0x000000ff
        /*0954*/ 	.word	0x00000168
        /*0958*/ 	.short	0x010a
        /*095a*/ 	.byte	0x15
	.zero		1


	//   ....[133]....
        /*095c*/ 	.word	0x00005a60
        /*0960*/ 	.word	0x000000ff
        /*0964*/ 	.word	0x00000170
        /*0968*/ 	.short	0x010a
        /*096a*/ 	.byte	0x15
	.zero		1


	//   ....[134]....
        /*096c*/ 	.word	0x00005aa0
        /*0970*/ 	.word	0x00000000
        /*0974*/ 	.word	0x00000178
        /*0978*/ 	.short	0x010a
        /*097a*/ 	.byte	0xff
	.zero		1


	//   ....[135]....
        /*097c*/ 	.word	0x00005df0
        /*0980*/ 	.word	0x00000003
        /*0984*/ 	.word	0x00000190
        /*0988*/ 	.short	0x010a
        /*098a*/ 	.byte	0xff
	.zero		1


	//   ....[136]....
        /*098c*/ 	.word	0x00005f70
        /*0990*/ 	.word	0x00000000
        /*0994*/ 	.word	0x00000000
        /*0998*/ 	.short	0x0101
        /*099a*/ 	.byte	0xff
	.zero		1


	//   ....[137]....
        /*099c*/ 	.word	0x00006ac0
        /*09a0*/ 	.word	0x00000002
        /*09a4*/ 	.word	0x00000140
        /*09a8*/ 	.short	0x010a
        /*09aa*/ 	.byte	0xff
	.zero		1


	//   ....[138]....
        /*09ac*/ 	.word	0x00006b30
        /*09b0*/ 	.word	0x00000047
        /*09b4*/ 	.word	0x000001b0
        /*09b8*/ 	.short	0x010a
        /*09ba*/ 	.byte	0xff
	.zero		1


	//   ....[139]....
        /*09bc*/ 	.word	0x00006c20
        /*09c0*/ 	.word	0x00000002
        /*09c4*/ 	.word	0x00000140
        /*09c8*/ 	.short	0x010a
        /*09ca*/ 	.byte	0xff
	.zero		1


	//   ....[140]....
        /*09cc*/ 	.word	0x00006d30
        /*09d0*/ 	.word	0x00000000
        /*09d4*/ 	.word	0x00000000
        /*09d8*/ 	.short	0x0101
        /*09da*/ 	.byte	0xff
	.zero		1


	//   ....[141]....
        /*09dc*/ 	.word	0x00006db0
        /*09e0*/ 	.word	0x00000047
        /*09e4*/ 	.word	0x000001b0
        /*09e8*/ 	.short	0x010a
        /*09ea*/ 	.byte	0xff
	.zero		1


	//   ....[142]....
        /*09ec*/ 	.word	0x00007900
        /*09f0*/ 	.word	0x00000070
        /*09f4*/ 	.word	0x00000140
        /*09f8*/ 	.short	0x010a
        /*09fa*/ 	.byte	0xff
	.zero		1


	//   ....[143]....
        /*09fc*/ 	.word	0x000079d0
        /*0a00*/ 	.word	0x00000070
        /*0a04*/ 	.word	0x00000140
        /*0a08*/ 	.short	0x010a
        /*0a0a*/ 	.byte	0xff
	.zero		1


	//   ....[144]....
        /*0a0c*/ 	.word	0x00007ae0
        /*0a10*/ 	.word	0x00000000
        /*0a14*/ 	.word	0x00000000
        /*0a18*/ 	.short	0x0101
        /*0a1a*/ 	.byte	0xff
	.zero		1


	//   ....[145]....
        /*0a1c*/ 	.word	0x00008650
        /*0a20*/ 	.word	0x00000070
        /*0a24*/ 	.word	0x00000140
        /*0a28*/ 	.short	0x010a
        /*0a2a*/ 	.byte	0xff
	.zero		1


	//   ....[146]....
        /*0a2c*/ 	.word	0x00008720
        /*0a30*/ 	.word	0x00000070
        /*0a34*/ 	.word	0x00000140
        /*0a38*/ 	.short	0x010a
        /*0a3a*/ 	.byte	0xff
	.zero		1


	//   ....[147]....
        /*0a3c*/ 	.word	0x00008830
        /*0a40*/ 	.word	0x00000000
        /*0a44*/ 	.word	0x00000000
        /*0a48*/ 	.short	0x0101
        /*0a4a*/ 	.byte	0xff
	.zero		1


	//   ....[148]....
        /*0a4c*/ 	.word	0x000093d0
        /*0a50*/ 	.word	0x00000066
        /*0a54*/ 	.word	0x00000140
        /*0a58*/ 	.short	0x010a
        /*0a5a*/ 	.byte	0xff
	.zero		1


	//   ....[149]....
        /*0a5c*/ 	.word	0x000094a0
        /*0a60*/ 	.word	0x00000066
        /*0a64*/ 	.word	0x00000140
        /*0a68*/ 	.short	0x010a
        /*0a6a*/ 	.byte	0xff
	.zero		1


	//   ....[150]....
        /*0a6c*/ 	.word	0x000095b0
        /*0a70*/ 	.word	0x00000000
        /*0a74*/ 	.word	0x00000000
        /*0a78*/ 	.short	0x0101
        /*0a7a*/ 	.byte	0xff
	.zero		1


	//   ....[151]....
        /*0a7c*/ 	.word	0x00009a40
        /*0a80*/ 	.word	0x000000ff
        /*0a84*/ 	.word	0x00000000
        /*0a88*/ 	.short	0x0101
        /*0a8a*/ 	.byte	0x04
	.zero		1


	//   ....[152]....
        /*0a8c*/ 	.word	0x0000a250
        /*0a90*/ 	.word	0x00000000
        /*0a94*/ 	.word	0x00000200
        /*0a98*/ 	.short	0x010a
        /*0a9a*/ 	.byte	0xff
	.zero		1


	//   ....[153]....
        /*0a9c*/ 	.word	0x0000a2b0
        /*0aa0*/ 	.word	0x00000000
        /*0aa4*/ 	.word	0x000000a0
        /*0aa8*/ 	.short	0x010a
        /*0aaa*/ 	.byte	0xff
	.zero		1


	//   ....[154]....
        /*0aac*/ 	.word	0x0000a310
        /*0ab0*/ 	.word	0x00000000
        /*0ab4*/ 	.word	0x000000a0
        /*0ab8*/ 	.short	0x010a
        /*0aba*/ 	.byte	0xff
	.zero		1


	//   ....[155]....
        /*0abc*/ 	.word	0x0000a360
        /*0ac0*/ 	.word	0x00000003
        /*0ac4*/ 	.word	0x00000190
        /*0ac8*/ 	.short	0x010a
        /*0aca*/ 	.byte	0xff
	.zero		1


	//   ....[156]....
        /*0acc*/ 	.word	0x0000a3c0
        /*0ad0*/ 	.word	0x00000000
        /*0ad4*/ 	.word	0x00000000
        /*0ad8*/ 	.short	0x010a
        /*0ada*/ 	.byte	0xff
	.zero		1


	//   ....[157]....
        /*0adc*/ 	.word	0x0000a420
        /*0ae0*/ 	.word	0x00000000
        /*0ae4*/ 	.word	0x00000000
        /*0ae8*/ 	.short	0x010a
        /*0aea*/ 	.byte	0xff
	.zero		1


	//   ....[158]....
        /*0aec*/ 	.word	0x0000a480
        /*0af0*/ 	.word	0x00000000
        /*0af4*/ 	.word	0x00000000
        /*0af8*/ 	.short	0x010a
        /*0afa*/ 	.byte	0xff
	.zero		1


	//   ....[159]....
        /*0afc*/ 	.word	0x0000a4e0
        /*0b00*/ 	.word	0x00000000
        /*0b04*/ 	.word	0x00000000
        /*0b08*/ 	.short	0x010a
        /*0b0a*/ 	.byte	0xff
	.zero		1


	//   ....[160]....
        /*0b0c*/ 	.word	0x0000a540
        /*0b10*/ 	.word	0x00000000
        /*0b14*/ 	.word	0x00000000
        /*0b18*/ 	.short	0x010a
        /*0b1a*/ 	.byte	0xff
	.zero		1


	//   ....[161]....
        /*0b1c*/ 	.word	0x0000a5a0
        /*0b20*/ 	.word	0x00000000
        /*0b24*/ 	.word	0x00000000
        /*0b28*/ 	.short	0x010a
        /*0b2a*/ 	.byte	0xff
	.zero		1


	//   ....[162]....
        /*0b2c*/ 	.word	0x0000a600
        /*0b30*/ 	.word	0x00000000
        /*0b34*/ 	.word	0x00000000
        /*0b38*/ 	.short	0x010a
        /*0b3a*/ 	.byte	0xff
	.zero		1


	//   ....[163]....
        /*0b3c*/ 	.word	0x0000a660
        /*0b40*/ 	.word	0x00000000
        /*0b44*/ 	.word	0x00000000
        /*0b48*/ 	.short	0x010a
        /*0b4a*/ 	.byte	0xff
	.zero		1


	//   ....[164]....
        /*0b4c*/ 	.word	0x0000a6c0
        /*0b50*/ 	.word	0x00000000
        /*0b54*/ 	.word	0x00000000
        /*0b58*/ 	.short	0x010a
        /*0b5a*/ 	.byte	0xff
	.zero		1


	//   ....[165]....
        /*0b5c*/ 	.word	0x0000a720
        /*0b60*/ 	.word	0x00000000
        /*0b64*/ 	.word	0x00000000
        /*0b68*/ 	.short	0x010a
        /*0b6a*/ 	.byte	0xff
	.zero		1


	//   ....[166]....
        /*0b6c*/ 	.word	0x0000a780
        /*0b70*/ 	.word	0x00000000
        /*0b74*/ 	.word	0x00000000
        /*0b78*/ 	.short	0x010a
        /*0b7a*/ 	.byte	0xff
	.zero		1


	//   ....[167]....
        /*0b7c*/ 	.word	0x0000a7e0
        /*0b80*/ 	.word	0x00000000
        /*0b84*/ 	.word	0x00000000
        /*0b88*/ 	.short	0x010a
        /*0b8a*/ 	.byte	0xff
	.zero		1


	//   ....[168]....
        /*0b8c*/ 	.word	0x0000a840
        /*0b90*/ 	.word	0x00000000
        /*0b94*/ 	.word	0x00000000
        /*0b98*/ 	.short	0x010a
        /*0b9a*/ 	.byte	0xff
	.zero		1


	//   ....[169]....
        /*0b9c*/ 	.word	0x0000a8a0
        /*0ba0*/ 	.word	0x00000000
        /*0ba4*/ 	.word	0x00000000
        /*0ba8*/ 	.short	0x010a
        /*0baa*/ 	.byte	0xff
	.zero		1


	//   ....[170]....
        /*0bac*/ 	.word	0x0000a900
        /*0bb0*/ 	.word	0x00000000
        /*0bb4*/ 	.word	0x00000000
        /*0bb8*/ 	.short	0x010a
        /*0bba*/ 	.byte	0xff
	.zero		1


	//   ....[171]....
        /*0bbc*/ 	.word	0x0000a960
        /*0bc0*/ 	.word	0x00000000
        /*0bc4*/ 	.word	0x00000000
        /*0bc8*/ 	.short	0x010a
        /*0bca*/ 	.byte	0xff
	.zero		1


	//   ....[172]....
        /*0bcc*/ 	.word	0x0000a9c0
        /*0bd0*/ 	.word	0x00000000
        /*0bd4*/ 	.word	0x00000000
        /*0bd8*/ 	.short	0x010a
        /*0bda*/ 	.byte	0xff
	.zero		1


	//   ....[173]....
        /*0bdc*/ 	.word	0x0000aa20
        /*0be0*/ 	.word	0x00000000
        /*0be4*/ 	.word	0x00000000
        /*0be8*/ 	.short	0x010a
        /*0bea*/ 	.byte	0xff
	.zero		1


	//   ....[174]....
        /*0bec*/ 	.word	0x0000aa80
        /*0bf0*/ 	.word	0x00000000
        /*0bf4*/ 	.word	0x00000000
        /*0bf8*/ 	.short	0x010a
        /*0bfa*/ 	.byte	0xff
	.zero		1


	//   ....[175]....
        /*0bfc*/ 	.word	0x0000aad0
        /*0c00*/ 	.word	0x00000002
        /*0c04*/ 	.word	0x000001f0
        /*0c08*/ 	.short	0x010a
        /*0c0a*/ 	.byte	0xff
	.zero		1


	//   ....[176]....
        /*0c0c*/ 	.word	0x0000ab30
        /*0c10*/ 	.word	0x00000002
        /*0c14*/ 	.word	0x000001a0
        /*0c18*/ 	.short	0x010a
        /*0c1a*/ 	.byte	0xff
	.zero		1


	//   ....[177]....
        /*0c1c*/ 	.word	0x0000ab80
        /*0c20*/ 	.word	0x00000002
        /*0c24*/ 	.word	0x00000190
        /*0c28*/ 	.short	0x010a
        /*0c2a*/ 	.byte	0xff
	.zero		1


	//   ....[178]....
        /*0c2c*/ 	.word	0x0000abe0
        /*0c30*/ 	.word	0x00000000
        /*0c34*/ 	.word	0x000001a0
        /*0c38*/ 	.short	0x010a
        /*0c3a*/ 	.byte	0xff
	.zero		1


	//   ....[179]....
        /*0c3c*/ 	.word	0x0000ac30
        /*0c40*/ 	.word	0x00000000
        /*0c44*/ 	.word	0x00000190
        /*0c48*/ 	.short	0x010a
        /*0c4a*/ 	.byte	0xff
	.zero		1


	//   ....[180]....
        /*0c4c*/ 	.word	0x0000ac90
        /*0c50*/ 	.word	0x00000003
        /*0c54*/ 	.word	0x000001d0
        /*0c58*/ 	.short	0x010a
        /*0c5a*/ 	.byte	0xff
	.zero		1


	//   ....[181]....
        /*0c5c*/ 	.word	0x0000acf0
        /*0c60*/ 	.word	0x00000000
        /*0c64*/ 	.word	0x00000000
        /*0c68*/ 	.short	0x010a
        /*0c6a*/ 	.byte	0xff
	.zero		1


	//   ....[182]....
        /*0c6c*/ 	.word	0x0000ad50
        /*0c70*/ 	.word	0x00000000
        /*0c74*/ 	.word	0x00000000
        /*0c78*/ 	.short	0x010a
        /*0c7a*/ 	.byte	0xff
	.zero		1


	//   ....[183]....
        /*0c7c*/ 	.word	0x0000adb0
        /*0c80*/ 	.word	0x00000000
        /*0c84*/ 	.word	0x00000000
        /*0c88*/ 	.short	0x010a
        /*0c8a*/ 	.byte	0xff
	.zero		1


	//   ....[184]....
        /*0c8c*/ 	.word	0x0000ae10
        /*0c90*/ 	.word	0x00000000
        /*0c94*/ 	.word	0x00000000
        /*0c98*/ 	.short	0x010a
        /*0c9a*/ 	.byte	0xff
	.zero		1


	//   ....[185]....
        /*0c9c*/ 	.word	0x0000ae70
        /*0ca0*/ 	.word	0x00000000
        /*0ca4*/ 	.word	0x00000000
        /*0ca8*/ 	.short	0x010a
        /*0caa*/ 	.byte	0xff
	.zero		1


	//   ....[186]....
        /*0cac*/ 	.word	0x0000aec0
        /*0cb0*/ 	.word	0x0000000c
        /*0cb4*/ 	.word	0x00000190
        /*0cb8*/ 	.short	0x010a
        /*0cba*/ 	.byte	0xff
	.zero		1


	//   ....[187]....
        /*0cbc*/ 	.word	0x0000af20
        /*0cc0*/ 	.word	0x00000000
        /*0cc4*/ 	.word	0x00000188
        /*0cc8*/ 	.short	0x010a
        /*0cca*/ 	.byte	0xff
	.zero		1


	//   ....[188]....
        /*0ccc*/ 	.word	0x0000af80
        /*0cd0*/ 	.word	0x00000000
        /*0cd4*/ 	.word	0x00000160
        /*0cd8*/ 	.short	0x010a
        /*0cda*/ 	.byte	0xff
	.zero		1


	//   ....[189]....
        /*0cdc*/ 	.word	0x0000afe0
        /*0ce0*/ 	.word	0x00000000
        /*0ce4*/ 	.word	0x00000168
        /*0ce8*/ 	.short	0x010a
        /*0cea*/ 	.byte	0xff
	.zero		1


	//   ....[190]....
        /*0cec*/ 	.word	0x0000b040
        /*0cf0*/ 	.word	0x00000000
        /*0cf4*/ 	.word	0x00000170
        /*0cf8*/ 	.short	0x010a
        /*0cfa*/ 	.byte	0xff
	.zero		1


	//   ....[191]....
        /*0cfc*/ 	.word	0x0000b0a0
        /*0d00*/ 	.word	0x00000000
        /*0d04*/ 	.word	0x00000178
        /*0d08*/ 	.short	0x010a
        /*0d0a*/ 	.byte	0xff
	.zero		1


	//   ....[192]....
        /*0d0c*/ 	.word	0x0000b100
        /*0d10*/ 	.word	0x00000000
        /*0d14*/ 	.word	0x00000160
        /*0d18*/ 	.short	0x010a
        /*0d1a*/ 	.byte	0xff
	.zero		1


	//   ....[193]....
        /*0d1c*/ 	.word	0x0000b160
        /*0d20*/ 	.word	0x00000000
        /*0d24*/ 	.word	0x00000168
        /*0d28*/ 	.short	0x010a
        /*0d2a*/ 	.byte	0xff
	.zero		1


	//   ....[194]....
        /*0d2c*/ 	.word	0x0000b1c0
        /*0d30*/ 	.word	0x00000000
        /*0d34*/ 	.word	0x00000170
        /*0d38*/ 	.short	0x010a
        /*0d3a*/ 	.byte	0xff
	.zero		1


	//   ....[195]....
        /*0d3c*/ 	.word	0x0000b210
        /*0d40*/ 	.word	0x00000003
        /*0d44*/ 	.word	0x00000190
        /*0d48*/ 	.short	0x010a
        /*0d4a*/ 	.byte	0xff
	.zero		1


	//   ....[196]....
        /*0d4c*/ 	.word	0x0000b260
        /*0d50*/ 	.word	0x00000002
        /*0d54*/ 	.word	0x00000140
        /*0d58*/ 	.short	0x010a
        /*0d5a*/ 	.byte	0xff
	.zero		1


	//   ....[197]....
        /*0d5c*/ 	.word	0x0000b2b0
        /*0d60*/ 	.word	0x00000047
        /*0d64*/ 	.word	0x000001b0
        /*0d68*/ 	.short	0x010a
        /*0d6a*/ 	.byte	0xff
	.zero		1


	//   ....[198]....
        /*0d6c*/ 	.word	0x0000b300
        /*0d70*/ 	.word	0x00000070
        /*0d74*/ 	.word	0x00000140
        /*0d78*/ 	.short	0x010a
        /*0d7a*/ 	.byte	0xff
	.zero		1


	//   ....[199]....
        /*0d7c*/ 	.word	0x0000b350
        /*0d80*/ 	.word	0x00000070
        /*0d84*/ 	.word	0x00000140
        /*0d88*/ 	.short	0x010a
        /*0d8a*/ 	.byte	0xff
	.zero		1


	//   ....[200]....
        /*0d8c*/ 	.word	0x0000b3a0
        /*0d90*/ 	.word	0x00000066
        /*0d94*/ 	.word	0x00000140
        /*0d98*/ 	.short	0x010a
        /*0d9a*/ 	.byte	0xff
	.zero		1


	//----- nvinfo : EIATTR_NUM_MBARRIERS
	.align		4
.L_48:
        /*0d9c*/ 	.byte	0x03, 0x38
        /*0d9e*/ 	.short	0x0042


	//----- nvinfo : EIATTR_EXIT_INSTR_OFFSETS
	.align		4
        /*0da0*/ 	.byte	0x04, 0x1c
        /*0da2*/ 	.short	(.L_50 - .L_49)


	//   ....[0]....
.L_49:
        /*0da4*/ 	.word	0x000035c0


	//   ....[1]....
        /*0da8*/ 	.word	0x00003ad0


	//   ....[2]....
        /*0dac*/ 	.word	0x00003b30


	//   ....[3]....
        /*0db0*/ 	.word	0x00004960


	//   ....[4]....
        /*0db4*/ 	.word	0x00005ad0


	//   ....[5]....
        /*0db8*/ 	.word	0x00005b10


	//   ....[6]....
        /*0dbc*/ 	.word	0x0000a240


	//----- nvinfo : EIATTR_MAX_THREADS
	.align		4
.L_50:
        /*0dc0*/ 	.byte	0x04, 0x05
        /*0dc2*/ 	.short	(.L_52 - .L_51)
.L_51:
        /*0dc4*/ 	.word	0x00000100
        /*0dc8*/ 	.word	0x00000001
        /*0dcc*/ 	.word	0x00000001


	//----- nvinfo : EIATTR_CRS_STACK_SIZE
	.align		4
.L_52:
        /*0dd0*/ 	.byte	0x04, 0x1e
        /*0dd2*/ 	.short	(.L_54 - .L_53)
.L_53:
        /*0dd4*/ 	.word	0x00000000


	//----- nvinfo : EIATTR_CBANK_PARAM_SIZE
	.align		4
.L_54:
        /*0dd8*/ 	.byte	0x03, 0x19
        /*0dda*/ 	.short	0x0800


	//----- nvinfo : EIATTR_PARAM_CBANK
	.align		4
        /*0ddc*/ 	.byte	0x04, 0x0a
        /*0dde*/ 	.short	(.L_56 - .L_55)
	.align		4
.L_55:
        /*0de0*/ 	.word	index@(.nv.constant0._ZN7cutlass13device_kernelINS_4gemm6kernel13GemmUniversalIN4cute5tupleIJiiiiEEENS1_10collective13CollectiveMmaINS1_35MainloopSm100TmaUmmaWarpSpecializedILi20ELi2ELi4ENS5_IJNS4_1CILi2EEESB_NSA_ILi1EEEEEEEENS5_IJNSA_ILi64EEENSA_ILi256EEENSA_ILi32EEEEEENS_12float_e4m3_tENS5_IJlSC_lEEESJ_SK_NS4_8TiledMMAINS4_8MMA_AtomIJNS4_10MMA_TraitsINS4_19SM100_MMA_F8F6F4_SSEJSJ_SJ_fSF_SG_NS4_17integral_constantINS4_4UMMA5MajorELSR_0EEESS_NSP_INSQ_7ScaleInELST_0EEESU_EEEEEENS4_6LayoutINS5_IJSC_SC_SC_EEENS5_IJNSA_ILi0EEESZ_SZ_EEEEENS5_IJNS4_10UnderscoreES12_S12_EEEEENS4_23SM90_TMA_LOAD_MULTICASTENS4_14ComposedLayoutINS4_7SwizzleILi1ELi4ELi3EEENS4_18smem_ptr_flag_bitsILi8EEENSX_INS5_IJNSA_ILi8EEESH_EEENS5_IJSH_SC_EEEEEEEvNS4_8identityES15_S1F_vS1G_EENS_8epilogue10collective18CollectiveEpilogueINS1I_23Sm100TmaWarpSpecializedILi4ELi2ELi32ELb0ELb0EEEJSI_NS5_IJNSX_ISF_SC_EES1N_EEESJ_SK_SJ_SK_NS1I_6fusion15FusionCallbacksIS1M_NS1P_17LinearCombinationISJ_fSJ_fLNS_15FloatRoundStyleE2EEESI_S1O_JEEENS4_5SM1004TMEM4LOAD26SM100_TMEM_LOAD_16dp32b32xENS4_13SM90_TMA_LOADENS16_INS17_ILi2ELi4ELi3EEES1A_NSX_INS5_IJS1B_SF_EEENS5_IJSF_SC_EEEEEEENS4_39AutoVectorizingCopyWithAssumedAlignmentILi128EEENS4_14SM90_TMA_STOREES24_S26_S26_EEEvvEEEEvNT_6ParamsE)
        /*0de4*/ 	.short	0x0380
        /*0de6*/ 	.short	0x0800


	//----- nvinfo : EIATTR_SW_WAR
	.align		4
.L_56:
        /*0de8*/ 	.byte	0x04, 0x36
        /*0dea*/ 	.short	(.L_58 - .L_57)
.L_57:
        /*0dec*/ 	.word	0x00000008
.L_58:


//--------------------- .nv.callgraph             --------------------------
	.section	.nv.callgraph,"",@"SHT_CUDA_CALLGRAPH"
	.align	4
	.sectionentsize	8
	.align		4
        /*0000*/ 	.word	0x00000000
	.align		4
        /*0004*/ 	.word	0xffffffff
	.align		4
        /*0008*/ 	.word	index@(_ZN7cutlass13device_kernelINS_4gemm6kernel13GemmUniversalIN4cute5tupleIJiiiiEEENS1_10collective13CollectiveMmaINS1_35MainloopSm100TmaUmmaWarpSpecializedILi20ELi2ELi4ENS5_IJNS4_1CILi2EEESB_NSA_ILi1EEEEEEEENS5_IJNSA_ILi64EEENSA_ILi256EEENSA_ILi32EEEEEENS_12float_e4m3_tENS5_IJlSC_lEEESJ_SK_NS4_8TiledMMAINS4_8MMA_AtomIJNS4_10MMA_TraitsINS4_19SM100_MMA_F8F6F4_SSEJSJ_SJ_fSF_SG_NS4_17integral_constantINS4_4UMMA5MajorELSR_0EEESS_NSP_INSQ_7ScaleInELST_0EEESU_EEEEEENS4_6LayoutINS5_IJSC_SC_SC_EEENS5_IJNSA_ILi0EEESZ_SZ_EEEEENS5_IJNS4_10UnderscoreES12_S12_EEEEENS4_23SM90_TMA_LOAD_MULTICASTENS4_14ComposedLayoutINS4_7SwizzleILi1ELi4ELi3EEENS4_18smem_ptr_flag_bitsILi8EEENSX_INS5_IJNSA_ILi8EEESH_EEENS5_IJSH_SC_EEEEEEEvNS4_8identityES15_S1F_vS1G_EENS_8epilogue10collective18CollectiveEpilogueINS1I_23Sm100TmaWarpSpecializedILi4ELi2ELi32ELb0ELb0EEEJSI_NS5_IJNSX_ISF_SC_EES1N_EEESJ_SK_SJ_SK_NS1I_6fusion15FusionCallbacksIS1M_NS1P_17LinearCombinationISJ_fSJ_fLNS_15FloatRoundStyleE2EEESI_S1O_JEEENS4_5SM1004TMEM4LOAD26SM100_TMEM_LOAD_16dp32b32xENS4_13SM90_TMA_LOADENS16_INS17_ILi2ELi4ELi3EEES1A_NSX_INS5_IJS1B_SF_EEENS5_IJSF_SC_EEEEEEENS4_39AutoVectorizingCopyWithAssumedAlignmentILi128EEENS4_14SM90_TMA_STOREES24_S26_S26_EEEvvEEEEvNT_6ParamsE)
	.align		4
        /*000c*/ 	.word	index@(__assertfail)
	.align		4
        /*0010*/ 	.word	0x00000000
	.align		4
        /*0014*/ 	.word	0xfffffffe
	.align		4
        /*0018*/ 	.word	0x00000000
	.align		4
        /*001c*/ 	.word	0xfffffffd
	.align		4
        /*0020*/ 	.word	0x00000000
	.align		4
        /*0024*/ 	.word	0xfffffffc


//--------------------- .nv.constant4             --------------------------
	.section	.nv.constant4,"a",@progbits
	.align	8
	.align		8
.nv.constant4:
        /*0000*/ 	.dword	__assertfail
	.align		8
        /*0008*/ 	.dword	__unnamed_1
	.align		8
        /*0010*/ 	.dword	__unnamed_2
	.align		8
        /*0018*/ 	.dword	__unnamed_3
	.align		8
        /*0020*/ 	.dword	_ZN40_INTERNAL_22538cba_4_k_cu_14bd93e3_305864cuda3std3__45__cpo5beginE
	.align		8
        /*0028*/ 	.dword	_ZN40_INTERNAL_22538cba_4_k_cu_14bd93e3_305864cuda3std3__45__cpo3endE
	.align		8
        /*0030*/ 	.dword	_ZN40_INTERNAL_22538cba_4_k_cu_14bd93e3_305864cuda3std3__45__cpo6cbeginE
	.align		8
        /*0038*/ 	.dword	_ZN40_INTERNAL_22538cba_4_k_cu_14bd93e3_305864cuda3std3__45__cpo4cendE
	.align		8
        /*0040*/ 	.dword	_ZN40_INTERNAL_22538cba_4_k_cu_14bd93e3_305864cuda3std3__442_GLOBAL__N__22538cba_4_k_cu_14bd93e3_305866ignoreE
	.align		8
        /*0048*/ 	.dword	_ZN40_INTERNAL_22538cba_4_k_cu_14bd93e3_305864cuda3std3__419piecewise_constructE
	.align		8
        /*0050*/ 	.dword	_ZN40_INTERNAL_22538cba_4_k_cu_14bd93e3_305864cuda3std3__48in_placeE
	.align		8
        /*0058*/ 	.dword	_ZN40_INTERNAL_22538cba_4_k_cu_14bd93e3_305864cuda3std6ranges3__45__cpo4swapE
	.align		8
        /*0060*/ 	.dword	_ZN40_INTERNAL_22538cba_4_k_cu_14bd93e3_305864cuda3std6ranges3__45__cpo9iter_moveE
	.align		8
        /*0068*/ 	.dword	_ZN40_INTERNAL_22538cba_4_k_cu_14bd93e3_305864cute7productE
	.align		8
        /*0070*/ 	.dword	_ZN40_INTERNAL_22538cba_4_k_cu_14bd93e3_305864cute1_E
	.align		8
        /*0078*/ 	.dword	$str$25
	.align		8
        /*0080*/ 	.dword	$str$26
	.align		8
        /*0088*/ 	.dword	$str$27
	.align		8
        /*0090*/ 	.dword	$str$28


//--------------------- .text._ZN7cutlass13device_kernelINS_4gemm6kernel13GemmUniversalIN4cute5tupleIJiiiiEEENS1_10collective13CollectiveMmaINS1_35MainloopSm100TmaUmmaWarpSpecializedILi20ELi2ELi4ENS5_IJNS4_1CILi2EEESB_NSA_ILi1EEEEEEEENS5_IJNSA_ILi64EEENSA_ILi256EEENSA_ILi32EEEEEENS_12float_e4m3_tENS5_IJlSC_lEEESJ_SK_NS4_8TiledMMAINS4_8MMA_AtomIJNS4_10MMA_TraitsINS4_19SM100_MMA_F8F6F4_SSEJSJ_SJ_fSF_SG_NS4_17integral_constantINS4_4UMMA5MajorELSR_0EEESS_NSP_INSQ_7ScaleInELST_0EEESU_EEEEEENS4_6LayoutINS5_IJSC_SC_SC_EEENS5_IJNSA_ILi0EEESZ_SZ_EEEEENS5_IJNS4_10UnderscoreES12_S12_EEEEENS4_23SM90_TMA_LOAD_MULTICASTENS4_14ComposedLayoutINS4_7SwizzleILi1ELi4ELi3EEENS4_18smem_ptr_flag_bitsILi8EEENSX_INS5_IJNSA_ILi8EEESH_EEENS5_IJSH_SC_EEEEEEEvNS4_8identityES15_S1F_vS1G_EENS_8epilogue10collective18CollectiveEpilogueINS1I_23Sm100TmaWarpSpecializedILi4ELi2ELi32ELb0ELb0EEEJSI_NS5_IJNSX_ISF_SC_EES1N_EEESJ_SK_SJ_SK_NS1I_6fusion15FusionCallbacksIS1M_NS1P_17LinearCombinationISJ_fSJ_fLNS_15FloatRoundStyleE2EEESI_S1O_JEEENS4_5SM1004TMEM4LOAD26SM100_TMEM_LOAD_16dp32b32xENS4_13SM90_TMA_LOADENS16_INS17_ILi2ELi4ELi3EEES1A_NSX_INS5_IJS1B_SF_EEENS5_IJSF_SC_EEEEEEENS4_39AutoVectorizingCopyWithAssumedAlignmentILi128EEENS4_14SM90_TMA_STOREES24_S26_S26_EEEvvEEEEvNT_6ParamsE --------------------------
	.section	.text._ZN7cutlass13device_kernelINS_4gemm6kernel13GemmUniversalIN4cute5tupleIJiiiiEEENS1_10collective13CollectiveMmaINS1_35MainloopSm100TmaUmmaWarpSpecializedILi20ELi2ELi4ENS5_IJNS4_1CILi2EEESB_NSA_ILi1EEEEEEEENS5_IJNSA_ILi64EEENSA_ILi256EEENSA_ILi32EEEEEENS_12float_e4m3_tENS5_IJlSC_lEEESJ_SK_NS4_8TiledMMAINS4_8MMA_AtomIJNS4_10MMA_TraitsINS4_19SM100_MMA_F8F6F4_SSEJSJ_SJ_fSF_SG_NS4_17integral_constantINS4_4UMMA5MajorELSR_0EEESS_NSP_INSQ_7ScaleInELST_0EEESU_EEEEEENS4_6LayoutINS5_IJSC_SC_SC_EEENS5_IJNSA_ILi0EEESZ_SZ_EEEEENS5_IJNS4_10UnderscoreES12_S12_EEEEENS4_23SM90_TMA_LOAD_MULTICASTENS4_14ComposedLayoutINS4_7SwizzleILi1ELi4ELi3EEENS4_18smem_ptr_flag_bitsILi8EEENSX_INS5_IJNSA_ILi8EEESH_EEENS5_IJSH_SC_EEEEEEEvNS4_8identityES15_S1F_vS1G_EENS_8epilogue10collective18CollectiveEpilogueINS1I_23Sm100TmaWarpSpecializedILi4ELi2ELi32ELb0ELb0EEEJSI_NS5_IJNSX_ISF_SC_EES1N_EEESJ_SK_SJ_SK_NS1I_6fusion15FusionCallbacksIS1M_NS1P_17LinearCombinationISJ_fSJ_fLNS_15FloatRoundStyleE2EEESI_S1O_JEEENS4_5SM1004TMEM4LOAD26SM100_TMEM_LOAD_16dp32b32xENS4_13SM90_TMA_LOADENS16_INS17_ILi2ELi4ELi3EEES1A_NSX_INS5_IJS1B_SF_EEENS5_IJSF_SC_EEEEEEENS4_39AutoVectorizingCopyWithAssumedAlignmentILi128EEENS4_14SM90_TMA_STOREES24_S26_S26_EEEvvEEEEvNT_6ParamsE,"ax",@progbits
	.align	128
.text._ZN7cutlass13device_kernelINS_4gemm6kernel13GemmUniversalIN4cute5tupleIJiiiiEEENS1_10collective13CollectiveMmaINS1_35MainloopSm100TmaUmmaWarpSpecializedILi20ELi2ELi4ENS5_IJNS4_1CILi2EEESB_NSA_ILi1EEEEEEEENS5_IJNSA_ILi64EEENSA_ILi256EEENSA_ILi32EEEEEENS_12float_e4m3_tENS5_IJlSC_lEEESJ_SK_NS4_8TiledMMAINS4_8MMA_AtomIJNS4_10MMA_TraitsINS4_19SM100_MMA_F8F6F4_SSEJSJ_SJ_fSF_SG_NS4_17integral_constantINS4_4UMMA5MajorELSR_0EEESS_NSP_INSQ_7ScaleInELST_0EEESU_EEEEEENS4_6LayoutINS5_IJSC_SC_SC_EEENS5_IJNSA_ILi0EEESZ_SZ_EEEEENS5_IJNS4_10UnderscoreES12_S12_EEEEENS4_23SM90_TMA_LOAD_MULTICASTENS4_14ComposedLayoutINS4_7SwizzleILi1ELi4ELi3EEENS4_18smem_ptr_flag_bitsILi8EEENSX_INS5_IJNSA_ILi8EEESH_EEENS5_IJSH_SC_EEEEEEEvNS4_8identityES15_S1F_vS1G_EENS_8epilogue10collective18CollectiveEpilogueINS1I_23Sm100TmaWarpSpecializedILi4ELi2ELi32ELb0ELb0EEEJSI_NS5_IJNSX_ISF_SC_EES1N_EEESJ_SK_SJ_SK_NS1I_6fusion15FusionCallbacksIS1M_NS1P_17LinearCombinationISJ_fSJ_fLNS_15FloatRoundStyleE2EEESI_S1O_JEEENS4_5SM1004TMEM4LOAD26SM100_TMEM_LOAD_16dp32b32xENS4_13SM90_TMA_LOADENS16_INS17_ILi2ELi4ELi3EEES1A_NSX_INS5_IJS1B_SF_EEENS5_IJSF_SC_EEEEEEENS4_39AutoVectorizingCopyWithAssumedAlignmentILi128EEENS4_14SM90_TMA_STOREES24_S26_S26_EEEvvEEEEvNT_6ParamsE:
        .type           _ZN7cutlass13device_kernelINS_4gemm6kernel13GemmUniversalIN4cute5tupleIJiiiiEEENS1_10collective13CollectiveMmaINS1_35MainloopSm100TmaUmmaWarpSpecializedILi20ELi2ELi4ENS5_IJNS4_1CILi2EEESB_NSA_ILi1EEEEEEEENS5_IJNSA_ILi64EEENSA_ILi256EEENSA_ILi32EEEEEENS_12float_e4m3_tENS5_IJlSC_lEEESJ_SK_NS4_8TiledMMAINS4_8MMA_AtomIJNS4_10MMA_TraitsINS4_19SM100_MMA_F8F6F4_SSEJSJ_SJ_fSF_SG_NS4_17integral_constantINS4_4UMMA5MajorELSR_0EEESS_NSP_INSQ_7ScaleInELST_0EEESU_EEEEEENS4_6LayoutINS5_IJSC_SC_SC_EEENS5_IJNSA_ILi0EEESZ_SZ_EEEEENS5_IJNS4_10UnderscoreES12_S12_EEEEENS4_23SM90_TMA_LOAD_MULTICASTENS4_14ComposedLayoutINS4_7SwizzleILi1ELi4ELi3EEENS4_18smem_ptr_flag_bitsILi8EEENSX_INS5_IJNSA_ILi8EEESH_EEENS5_IJSH_SC_EEEEEEEvNS4_8identityES15_S1F_vS1G_EENS_8epilogue10collective18CollectiveEpilogueINS1I_23Sm100TmaWarpSpecializedILi4ELi2ELi32ELb0ELb0EEEJSI_NS5_IJNSX_ISF_SC_EES1N_EEESJ_SK_SJ_SK_NS1I_6fusion15FusionCallbacksIS1M_NS1P_17LinearCombinationISJ_fSJ_fLNS_15FloatRoundStyleE2EEESI_S1O_JEEENS4_5SM1004TMEM4LOAD26SM100_TMEM_LOAD_16dp32b32xENS4_13SM90_TMA_LOADENS16_INS17_ILi2ELi4ELi3EEES1A_NSX_INS5_IJS1B_SF_EEENS5_IJSF_SC_EEEEEEENS4_39AutoVectorizingCopyWithAssumedAlignmentILi128EEENS4_14SM90_TMA_STOREES24_S26_S26_EEEvvEEEEvNT_6ParamsE,@function
        .size           _ZN7cutlass13device_kernelINS_4gemm6kernel13GemmUniversalIN4cute5tupleIJiiiiEEENS1_10collective13CollectiveMmaINS1_35MainloopSm100TmaUmmaWarpSpecializedILi20ELi2ELi4ENS5_IJNS4_1CILi2EEESB_NSA_ILi1EEEEEEEENS5_IJNSA_ILi64EEENSA_ILi256EEENSA_ILi32EEEEEENS_12float_e4m3_tENS5_IJlSC_lEEESJ_SK_NS4_8TiledMMAINS4_8MMA_AtomIJNS4_10MMA_TraitsINS4_19SM100_MMA_F8F6F4_SSEJSJ_SJ_fSF_SG_NS4_17integral_constantINS4_4UMMA5MajorELSR_0EEESS_NSP_INSQ_7ScaleInELST_0EEESU_EEEEEENS4_6LayoutINS5_IJSC_SC_SC_EEENS5_IJNSA_ILi0EEESZ_SZ_EEEEENS5_IJNS4_10UnderscoreES12_S12_EEEEENS4_23SM90_TMA_LOAD_MULTICASTENS4_14ComposedLayoutINS4_7SwizzleILi1ELi4ELi3EEENS4_18smem_ptr_flag_bitsILi8EEENSX_INS5_IJNSA_ILi8EEESH_EEENS5_IJSH_SC_EEEEEEEvNS4_8identityES15_S1F_vS1G_EENS_8epilogue10collective18CollectiveEpilogueINS1I_23Sm100TmaWarpSpecializedILi4ELi2ELi32ELb0ELb0EEEJSI_NS5_IJNSX_ISF_SC_EES1N_EEESJ_SK_SJ_SK_NS1I_6fusion15FusionCallbacksIS1M_NS1P_17LinearCombinationISJ_fSJ_fLNS_15FloatRoundStyleE2EEESI_S1O_JEEENS4_5SM1004TMEM4LOAD26SM100_TMEM_LOAD_16dp32b32xENS4_13SM90_TMA_LOADENS16_INS17_ILi2ELi4ELi3EEES1A_NSX_INS5_IJS1B_SF_EEENS5_IJSF_SC_EEEEEEENS4_39AutoVectorizingCopyWithAssumedAlignmentILi128EEENS4_14SM90_TMA_STOREES24_S26_S26_EEEvvEEEEvNT_6ParamsE,(.L_x_226 - _ZN7cutlass13device_kernelINS_4gemm6kernel13GemmUniversalIN4cute5tupleIJiiiiEEENS1_10collective13CollectiveMmaINS1_35MainloopSm100TmaUmmaWarpSpecializedILi20ELi2ELi4ENS5_IJNS4_1CILi2EEESB_NSA_ILi1EEEEEEEENS5_IJNSA_ILi64EEENSA_ILi256EEENSA_ILi32EEEEEENS_12float_e4m3_tENS5_IJlSC_lEEESJ_SK_NS4_8TiledMMAINS4_8MMA_AtomIJNS4_10MMA_TraitsINS4_19SM100_MMA_F8F6F4_SSEJSJ_SJ_fSF_SG_NS4_17integral_constantINS4_4UMMA5MajorELSR_0EEESS_NSP_INSQ_7ScaleInELST_0EEESU_EEEEEENS4_6LayoutINS5_IJSC_SC_SC_EEENS5_IJNSA_ILi0EEESZ_SZ_EEEEENS5_IJNS4_10UnderscoreES12_S12_EEEEENS4_23SM90_TMA_LOAD_MULTICASTENS4_14ComposedLayoutINS4_7SwizzleILi1ELi4ELi3EEENS4_18smem_ptr_flag_bitsILi8EEENSX_INS5_IJNSA_ILi8EEESH_EEENS5_IJSH_SC_EEEEEEEvNS4_8identityES15_S1F_vS1G_EENS_8epilogue10collective18CollectiveEpilogueINS1I_23Sm100TmaWarpSpecializedILi4ELi2ELi32ELb0ELb0EEEJSI_NS5_IJNSX_ISF_SC_EES1N_EEESJ_SK_SJ_SK_NS1I_6fusion15FusionCallbacksIS1M_NS1P_17LinearCombinationISJ_fSJ_fLNS_15FloatRoundStyleE2EEESI_S1O_JEEENS4_5SM1004TMEM4LOAD26SM100_TMEM_LOAD_16dp32b32xENS4_13SM90_TMA_LOADENS16_INS17_ILi2ELi4ELi3EEES1A_NSX_INS5_IJS1B_SF_EEENS5_IJSF_SC_EEEEEEENS4_39AutoVectorizingCopyWithAssumedAlignmentILi128EEENS4_14SM90_TMA_STOREES24_S26_S26_EEEvvEEEEvNT_6ParamsE)
        .other          _ZN7cutlass13device_kernelINS_4gemm6kernel13GemmUniversalIN4cute5tupleIJiiiiEEENS1_10collective13CollectiveMmaINS1_35MainloopSm100TmaUmmaWarpSpecializedILi20ELi2ELi4ENS5_IJNS4_1CILi2EEESB_NSA_ILi1EEEEEEEENS5_IJNSA_ILi64EEENSA_ILi256EEENSA_ILi32EEEEEENS_12float_e4m3_tENS5_IJlSC_lEEESJ_SK_NS4_8TiledMMAINS4_8MMA_AtomIJNS4_10MMA_TraitsINS4_19SM100_MMA_F8F6F4_SSEJSJ_SJ_fSF_SG_NS4_17integral_constantINS4_4UMMA5MajorELSR_0EEESS_NSP_INSQ_7ScaleInELST_0EEESU_EEEEEENS4_6LayoutINS5_IJSC_SC_SC_EEENS5_IJNSA_ILi0EEESZ_SZ_EEEEENS5_IJNS4_10UnderscoreES12_S12_EEEEENS4_23SM90_TMA_LOAD_MULTICASTENS4_14ComposedLayoutINS4_7SwizzleILi1ELi4ELi3EEENS4_18smem_ptr_flag_bitsILi8EEENSX_INS5_IJNSA_ILi8EEESH_EEENS5_IJSH_SC_EEEEEEEvNS4_8identityES15_S1F_vS1G_EENS_8epilogue10collective18CollectiveEpilogueINS1I_23Sm100TmaWarpSpecializedILi4ELi2ELi32ELb0ELb0EEEJSI_NS5_IJNSX_ISF_SC_EES1N_EEESJ_SK_SJ_SK_NS1I_6fusion15FusionCallbacksIS1M_NS1P_17LinearCombinationISJ_fSJ_fLNS_15FloatRoundStyleE2EEESI_S1O_JEEENS4_5SM1004TMEM4LOAD26SM100_TMEM_LOAD_16dp32b32xENS4_13SM90_TMA_LOADENS16_INS17_ILi2ELi4ELi3EEES1A_NSX_INS5_IJS1B_SF_EEENS5_IJSF_SC_EEEEEEENS4_39AutoVectorizingCopyWithAssumedAlignmentILi128EEENS4_14SM90_TMA_STOREES24_S26_S26_EEEvvEEEEvNT_6ParamsE,@"STO_CUDA_ENTRY STV_DEFAULT"
_ZN7cutlass13device_kernelINS_4gemm6kernel13GemmUniversalIN4cute5tupleIJiiiiEEENS1_10collective13CollectiveMmaINS1_35MainloopSm100TmaUmmaWarpSpecializedILi20ELi2ELi4ENS5_IJNS4_1CILi2EEESB_NSA_ILi1EEEEEEEENS5_IJNSA_ILi64EEENSA_ILi256EEENSA_ILi32EEEEEENS_12float_e4m3_tENS5_IJlSC_lEEESJ_SK_NS4_8TiledMMAINS4_8MMA_AtomIJNS4_10MMA_TraitsINS4_19SM100_MMA_F8F6F4_SSEJSJ_SJ_fSF_SG_NS4_17integral_constantINS4_4UMMA5MajorELSR_0EEESS_NSP_INSQ_7ScaleInELST_0EEESU_EEEEEENS4_6LayoutINS5_IJSC_SC_SC_EEENS5_IJNSA_ILi0EEESZ_SZ_EEEEENS5_IJNS4_10UnderscoreES12_S12_EEEEENS4_23SM90_TMA_LOAD_MULTICASTENS4_14ComposedLayoutINS4_7SwizzleILi1ELi4ELi3EEENS4_18smem_ptr_flag_bitsILi8EEENSX_INS5_IJNSA_ILi8EEESH_EEENS5_IJSH_SC_EEEEEEEvNS4_8identityES15_S1F_vS1G_EENS_8epilogue10collective18CollectiveEpilogueINS1I_23Sm100TmaWarpSpecializedILi4ELi2ELi32ELb0ELb0EEEJSI_NS5_IJNSX_ISF_SC_EES1N_EEESJ_SK_SJ_SK_NS1I_6fusion15FusionCallbacksIS1M_NS1P_17LinearCombinationISJ_fSJ_fLNS_15FloatRoundStyleE2EEESI_S1O_JEEENS4_5SM1004TMEM4LOAD26SM100_TMEM_LOAD_16dp32b32xENS4_13SM90_TMA_LOADENS16_INS17_ILi2ELi4ELi3EEES1A_NSX_INS5_IJS1B_SF_EEENS5_IJSF_SC_EEEEEEENS4_39AutoVectorizingCopyWithAssumedAlignmentILi128EEENS4_14SM90_TMA_STOREES24_S26_S26_EEEvvEEEEvNT_6ParamsE:
[----:B------:R-:W1:Y:S01]  /*0000*/  LDC R1, c[0x0][0x37c] ;  /* 0x0000df00ff017b82 */ /* 0x000e620000000800 */
[----:B------:R-:W2:Y:S01]  /*0010*/  S2R R95, SR_TID.X ;  /* 0x00000000005f7919 */ /* 0x000ea20000002100 */
[----:B------:R-:W3:Y:S01]  /*0020*/  LDCU.64 UR8, c[0x0][0x890] ;  /* 0x00011200ff0877ac */ /* 0x000ee20008000a00 */
[----:B------:R-:W-:Y:S02]  /*0030*/  PRMT R85, RZ, 0x7610, R85 ;  /* 0x00007610ff557816 */ /* 0x000fe40000000055 */
[----:B------:R-:W-:Y:S01]  /*0040*/  ELECT P3, URZ, PT ;  /* 0x0000000000ff782f */ /* 0x000fe20003860000 */
[----:B---3--:R-:W-:-:S04]  /*0050*/  UISETP.NE.U32.AND UP0, UPT, UR8, URZ, UPT ;  /* 0x000000ff0800728c */ /* 0x008fc8000bf05070 */
[----:B------:R-:W-:Y:S01]  /*0060*/  UISETP.NE.AND.EX UP0, UPT, UR9, URZ, UPT, UP0 ;  /* 0x000000ff0900728c */ /* 0x000fe2000bf05300 */
[----:B--2---:R-:W-:-:S05]  /*0070*/  SHF.R.U32.HI R86, RZ, 0x5, R95 ;  /* 0x00000005ff567819 */ /* 0x004fca000001165f */
[----:B------:R-:W2:Y:S02]  /*0080*/  SHFL.IDX PT, R0, R86, RZ, 0x1f ;  /* 0x00001fff56007589 */ /* 0x000ea400000e0000 */
[----:B--2---:R-:W-:Y:S01]  /*0090*/  R2UR UR17, R0 ;  /* 0x00000000001172ca */ /* 0x004fe200000e0000 */
[----:B-1----:R-:W-:-:S14]  /*00a0*/  BRA.U UP0, `(.L_x_0) ;  /* 0x0000000100307547 */ /* 0x002fdc000b800000 */
[----:B------:R-:W1:Y:S02]  /*00b0*/  LDCU.64 UR4, c[0x0][0x888] ;  /* 0x00011100ff0477ac */ /* 0x000e640008000a00 */
[----:B-1----:R-:W-:-:S04]  /*00c0*/  UISETP.NE.U32.AND UP0, UPT, UR4, URZ, UPT ;  /* 0x000000ff0400728c */ /* 0x002fc8000bf05070 */
[----:B------:R-:W-:-:S09]  /*00d0*/  UISETP.NE.AND.EX UP0, UPT, UR5, URZ, UPT, UP0 ;  /* 0x000000ff0500728c */ /* 0x000fd2000bf05300 */
[----:B------:R-:W-:Y:S05]  /*00e0*/  BRA.U !UP0, `(.L_x_1) ;  /* 0x0000000108147547 */ /* 0x000fea000b800000 */
[----:B------:R-:W1:Y:S01]  /*00f0*/  LDC.64 R2, c[0x0][0x888] ;  /* 0x00022200ff027b82 */ /* 0x000e620000000a00 */
[----:B------:R-:W1:Y:S02]  /*0100*/  LDCU.64 UR4, c[0x0][0x358] ;  /* 0x00006b00ff0477ac */ /* 0x000e640008000a00 */
[----:B-1----:R1:W5:Y:S01]  /*0110*/  LDG.E R41, desc[UR4][R2.64] ;  /* 0x0000000402297981 */ /* 0x002362000c1e1900 */
[----:B------:R-:W-:Y:S01]  /*0120*/  HFMA2 R85, -RZ, RZ, 0, 5.9604644775390625e-08 ;  /* 0x00000001ff557431 */ /* 0x000fe200000001ff */
[----:B------:R-:W-:Y:S05]  /*0130*/  BRA `(.L_x_0) ;  /* 0x00000000000c7947 */ /* 0x000fea0003800000 */
.L_x_1:
[----:B------:R-:W1:Y:S01]  /*0140*/  LDCU UR4, c[0x0][0x880] ;  /* 0x00011000ff0477ac */ /* 0x000e620008000800 */
[----:B------:R-:W-:Y:S01]  /*0150*/  HFMA2 R85, -RZ, RZ, 0, 5.9604644775390625e-08 ;  /* 0x00000001ff557431 */ /* 0x000fe200000001ff */
[----:B-1----:R-:W-:-:S07]  /*0160*/  MOV R41, UR4 ;  /* 0x0000000400297c02 */ /* 0x002fce0008000f00 */
.L_x_0:
[----:B------:R-:W2:Y:S02]  /*0170*/  LDCU.64 UR4, c[0x0][0x8b0] ;  /* 0x00011600ff0477ac */ /* 0x000ea40008000a00 */
[----:B--2---:R-:W-:-:S04]  /*0180*/  UISETP.NE.U32.AND UP0, UPT, UR4, URZ, UPT ;  /* 0x000000ff0400728c */ /* 0x004fc8000bf05070 */
[----:B------:R-:W-:-:S09]  /*0190*/  UISETP.NE.AND.EX UP0, UPT, UR5, URZ, UPT, UP0 ;  /* 0x000000ff0500728c */ /* 0x000fd2000bf05300 */
[----:B------:R-:W-:Y:S05]  /*01a0*/  BRA.U UP0, `(.L_x_2) ;  /* 0x0000000100287547 */ /* 0x000fea000b800000 */
[----:B------:R-:W2:Y:S02]  /*01b0*/  LDCU.64 UR4, c[0x0][0x8a8] ;  /* 0x00011500ff0477ac */ /* 0x000ea40008000a00 */
[----:B--2---:R-:W-:-:S04]  /*01c0*/  UISETP.NE.U32.AND UP0, UPT, UR4, URZ, UPT ;  /* 0x000000ff0400728c */ /* 0x004fc8000bf05070 */
[----:B------:R-:W-:-:S09]  /*01d0*/  UISETP.NE.AND.EX UP0, UPT, UR5, URZ, UPT, UP0 ;  /* 0x000000ff0500728c */ /* 0x000fd2000bf05300 */
[----:B------:R-:W-:Y:S05]  /*01e0*/  BRA.U !UP0, `(.L_x_3) ;  /* 0x0000000108107547 */ /* 0x000fea000b800000 */
[----:B------:R-:W2:Y:S01]  /*01f0*/  LDC.64 R38, c[0x0][0x8a8] ;  /* 0x00022a00ff267b82 */ /* 0x000ea20000000a00 */
[----:B------:R-:W2:Y:S02]  /*0200*/  LDCU.64 UR4, c[0x0][0x358] ;  /* 0x00006b00ff0477ac */ /* 0x000ea40008000a00 */
[----:B--2---:R2:W5:Y:S01]  /*0210*/  LDG.E R38, desc[UR4][R38.64] ;  /* 0x0000000426267981 */ /* 0x004562000c1e1900 */
[----:B------:R-:W-:Y:S05]  /*0220*/  BRA `(.L_x_2) ;  /* 0x0000000000087947 */ /* 0x000fea0003800000 */
.L_x_3:
[----:B------:R-:W2:Y:S02]  /*0230*/  LDCU UR4, c[0x0][0x8a0] ;  /* 0x00011400ff0477ac */ /* 0x000ea40008000800 */
[----:B--2---:R-:W-:Y:S02]  /*0240*/  MOV R38, UR4 ;  /* 0x0000000400267c02 */ /* 0x004fe40008000f00 */
.L_x_2:
[----:B------:R-:W-:Y:S01]  /*0250*/  IMAD.U32 R0, RZ, RZ, UR17 ;  /* 0x00000011ff007e24 */ /* 0x000fe2000f8e00ff */
[----:B------:R-:W-:Y:S04]  /*0260*/  BSSY.RECONVERGENT B0, `(.L_x_4) ;  /* 0x000000c000007945 */ /* 0x000fe80003800200 */
[C---:B------:R-:W-:Y:S02]  /*0270*/  ISETP.NE.OR P1, PT, R0.reuse, 0x1, !P3 ;  /* 0x000000010000780c */ /* 0x040fe40005f25670 */
[----:B------:R-:W-:-:S11]  /*0280*/  ISETP.NE.OR P0, PT, R0, 0x3, !P3 ;  /* 0x000000030000780c */ /* 0x000fd60005f05670 */
[----:B------:R-:W-:Y:S05]  /*0290*/  @P1 BRA `(.L_x_5) ;  /* 0x0000000000201947 */ /* 0x000fea0003800000 */
[----:B------:R-:W3:Y:S02]  /*02a0*/  LDCU.64 UR4, c[0x0][0x348] ;  /* 0x00006900ff0477ac */ /* 0x000ee40008000a00 */
[----:B---3--:R-:W-:Y:S02]  /*02b0*/  UIADD3 UR6, UP1, UPT, UR4, 0x80, URZ ;  /* 0x0000008004067890 */ /* 0x008fe4000ff3e0ff */
[----:B------:R-:W-:Y:S02]  /*02c0*/  UIADD3 UR4, UP0, UPT, UR4, 0x180, URZ ;  /* 0x0000018004047890 */ /* 0x000fe4000ff1e0ff */
[----:B------:R-:W-:Y:S02]  /*02d0*/  UIADD3.X UR7, UPT, UPT, URZ, UR5, URZ, UP1, !UPT ;  /* 0x00000005ff077290 */ /* 0x000fe40008ffe4ff */
[----:B------:R-:W-:-:S07]  /*02e0*/  UIADD3.X UR5, UPT, UPT, URZ, UR5, URZ, UP0, !UPT ;  /* 0x00000005ff057290 */ /* 0x000fce00087fe4ff */
[----:B------:R3:W-:Y:S02]  /*02f0*/  UTMACCTL.PF [UR6] ;  /* 0x00000000060079b9 */ /* 0x0007e40008040000 */
[----:B------:R3:W-:Y:S02]  /*0300*/  UTMACCTL.PF [UR4] ;  /* 0x00000000040079b9 */ /* 0x0007e40008040000 */
[----:B---3--:R-:W-:Y:S01]  /*0310*/  NOP ;  /* 0x0000000000007918 */ /* 0x008fe20000000000 */
.L_x_5:
[----:B------:R-:W-:Y:S05]  /*0320*/  BSYNC.RECONVERGENT B0 ;  /* 0x0000000000007941 */ /* 0x000fea0003800200 */
.L_x_4:
[----:B------:R-:W-:Y:S04]  /*0330*/  BSSY.RECONVERGENT B0, `(.L_x_6) ;  /* 0x000000a000007945 */ /* 0x000fe80003800200 */
        /* <DEDUP_REMOVED lines=9> */
.L_x_7:
[----:B------:R-:W-:Y:S05]  /*03d0*/  BSYNC.RECONVERGENT B0 ;  /* 0x0000000000007941 */ /* 0x000fea0003800200 */
.L_x_6:
[----:B------:R-:W3:Y:S01]  /*03e0*/  LDCU.64 UR4, c[0x0][0x888] ;  /* 0x00011100ff0477ac */ /* 0x000ee20008000a00 */
[----:B------:R-:W-:Y:S02]  /*03f0*/  UISETP.EQ.U32.AND UP1, UPT, UR8, URZ, UPT ;  /* 0x000000ff0800728c */ /* 0x000fe4000bf22070 */
[----:B------:R-:W-:Y:S02]  /*0400*/  UPLOP3.LUT UP3, UPT, UPT, UPT, UPT, 0x80, 0x8 ;  /* 0x000000000008789c */ /* 0x000fe40003f6f070 */
[----:B---3--:R-:W-:-:S04]  /*0410*/  UISETP.NE.U32.AND UP0, UPT, UR4, URZ, UPT ;  /* 0x000000ff0400728c */ /* 0x008fc8000bf05070 */
[----:B------:R-:W-:-:S04]  /*0420*/  UISETP.NE.AND.EX UP0, UPT, UR5, URZ, UPT, UP0 ;  /* 0x000000ff0500728c */ /* 0x000fc8000bf05300 */
[----:B------:R-:W-:-:S04]  /*0430*/  UISETP.EQ.OR.EX UP2, UPT, UR9, URZ, !UP0, UP1 ;  /* 0x000000ff0900728c */ /* 0x000fc8000c742710 */
[----:B------:R-:W-:-:S06]  /*0440*/  UP2UR UR4, UPR, URZ, 0x4 ;  /* 0x00000004ff047883 */ /* 0x000fcc0008000000 */
[----:B------:R-:W-:Y:S01]  /*0450*/  MOV R88, UR4 ;  /* 0x0000000400587c02 */ /* 0x000fe20008000f00 */
[----:B------:R-:W-:Y:S06]  /*0460*/  BRA.U !UP2, `(.L_x_8) ;  /* 0x000000010a207547 */ /* 0x000fec000b800000 */
[----:B------:R-:W-:Y:S01]  /*0470*/  UISETP.NE.U32.AND UP1, UPT, UR8, URZ, UPT ;  /* 0x000000ff0800728c */ /* 0x000fe2000bf25070 */
[----:B-----5:R-:W-:Y:S01]  /*0480*/  FSETP.NEU.AND P0, PT, R41, RZ, PT ;  /* 0x000000ff2900720b */ /* 0x020fe20003f0d000 */
[----:B------:R-:W-:Y:S02]  /*0490*/  USEL UR4, URZ, 0xffffffff, UP0 ;  /* 0xffffffffff047887 */ /* 0x000fe40008000000 */
[----:B------:R-:W-:-:S10]  /*04a0*/  UISETP.NE.AND.EX UP1, UPT, UR9, URZ, UPT, UP1 ;  /* 0x000000ff0900728c */ /* 0x000fd4000bf25310 */
[----:B------:R-:W-:Y:S01]  /*04b0*/  VOTEU.ANY UP0, P0 ;  /* 0x0000000000ff7886 */ /* 0x000fe20000000100 */
[----:B------:R-:W-:-:S04]  /*04c0*/  @!UP1 USEL UR4, URZ, 0xffffffff, UP0 ;  /* 0xffffffffff049887 */ /* 0x000fc80008000000 */
[----:B------:R-:W-:-:S04]  /*04d0*/  ULOP3.LUT UR4, UR4, 0x1, URZ, 0xc0, !UPT ;  /* 0x0000000104047892 */ /* 0x000fc8000f8ec0ff */
[----:B------:R-:W-:-:S11]  /*04e0*/  UISETP.NE.U32.AND UP3, UPT, UR4, 0x1, UPT ;  /* 0x000000010400788c */ /* 0x000fd6000bf65070 */
.L_x_8:
[----:B-1----:R-:W1:Y:S01]  /*04f0*/  SHFL.IDX PT, R2, R86, RZ, 0x1f ;  /* 0x00001fff56027589 */ /* 0x002e6200000e0000 */
[----:B------:R-:W-:-:S04]  /*0500*/  UISETP.NE.AND UP0, UPT, UR17, 0x2, UPT ;  /* 0x000000021100788c */ /* 0x000fc8000bf05270 */
[----:B------:R-:W-:Y:S01]  /*0510*/  USEL UR48, URZ, 0x1, UP0 ;  /* 0x00000001ff307887 */ /* 0x000fe20008000000 */
[----:B-1----:R-:W-:-:S13]  /*0520*/  ISETP.NE.AND P0, PT, R2, RZ, PT ;  /* 0x000000ff0200720c */ /* 0x002fda0003f05270 */
[----:B------:R-:W-:Y:S05]  /*0530*/  @P0 BRA `(.L_x_9) ;  /* 0x0000000000e40947 */ /* 0x000fea0003800000 */
[----:B------:R-:W-:Y:S01]  /*0540*/  ELECT P0, URZ, PT ;  /* 0x0000000000ff782f */ /* 0x000fe20003800000 */
[----:B------:R-:W-:-:S12]  /*0550*/  BSSY.RECONVERGENT B0, `(.L_x_9) ;  /* 0x0000037000007945 */ /* 0x000fd80003800200 */
[----:B------:R-:W-:Y:S05]  /*0560*/  @!P0 BRA `(.L_x_10) ;  /* 0x0000000000d48947 */ /* 0x000fea0003800000 */
[----:B------:R-:W1:Y:S01]  /*0570*/  S2UR UR4, SR_CgaCtaId ;  /* 0x00000000000479c3 */ /* 0x000e620000008800 */
[----:B------:R-:W-:Y:S01]  /*0580*/  UMOV UR5, 0x400 ;  /* 0x0000040000057882 */ /* 0x000fe20000000000 */
[----:B------:R-:W-:Y:S01]  /*0590*/  UMOV UR8, 0x1 ;  /* 0x0000000100087882 */ /* 0x000fe20000000000 */
[----:B------:R-:W-:Y:S01]  /*05a0*/  UMOV UR6, 0x3 ;  /* 0x0000000300067882 */ /* 0x000fe20000000000 */
[----:B------:R-:W-:-:S04]  /*05b0*/  UIADD3 UR8, UPT, UPT, -UR8, 0x100000, URZ ;  /* 0x0010000008087890 */ /* 0x000fc8000fffe1ff */
[----:B------:R-:W-:Y:S02]  /*05c0*/  USHF.L.U32 UR9, UR8, 0xb, URZ ;  /* 0x0000000b08097899 */ /* 0x000fe400080006ff */
[----:B------:R-:W-:Y:S02]  /*05d0*/  USHF.L.U32 UR8, UR8, 0x1, URZ ;  /* 0x0000000108087899 */ /* 0x000fe400080006ff */
[----:B------:R-:W-:-:S04]  /*05e0*/  UIADD3 UR6, UPT, UPT, -UR6, 0x100000, URZ ;  /* 0x0010000006067890 */ /* 0x000fc8000fffe1ff */
[----:B------:R-:W-:Y:S02]  /*05f0*/  USHF.L.U32 UR7, UR6, 0xb, URZ ;  /* 0x0000000b06077899 */ /* 0x000fe400080006ff */
[----:B------:R-:W-:Y:S02]  /*0600*/  USHF.L.U32 UR6, UR6, 0x1, URZ ;  /* 0x0000000106067899 */ /* 0x000fe400080006ff */
[----:B-1----:R-:W-:Y:S01]  /*0610*/  ULEA UR4, UR4, UR5, 0x18 ;  /* 0x0000000504047291 */ /* 0x002fe2000f8ec0ff */
[----:B------:R-:W1:Y:S11]  /*0620*/  FENCE.VIEW.ASYNC.S ;  /* 0x00000000000073c6 */ /* 0x000e760000000000 */
[----:B-1----:R1:W3:Y:S01]  /*0630*/  SYNCS.EXCH.64 URZ, [UR4], UR8 ;  /* 0x0000000804ff75b2 */ /* 0x0022e20008000100 */
[----:B------:R1:W4:Y:S01]  /*0640*/  SYNCS.EXCH.64 URZ, [UR4+0xa0], UR6 ;  /* 0x0000a00604ff75b2 */ /* 0x0003220008000100 */
[----:B------:R1:W1:Y:S01]  /*0650*/  SYNCS.EXCH.64 URZ, [UR4+0x8], UR8 ;  /* 0x0000080804ff75b2 */ /* 0x0002620008000100 */
        /* <DEDUP_REMOVED lines=37> */
[----:B---34-:R-:W-:Y:S01]  /*08b0*/  NOP ;  /* 0x0000000000007918 */ /* 0x018fe20000000000 */
.L_x_10:
[----:B-1----:R-:W-:Y:S05]  /*08c0*/  BSYNC.RECONVERGENT B0 ;  /* 0x0000000000007941 */ /* 0x002fea0003800200 */
.L_x_9:
[----:B------:R-:W1:Y:S01]  /*08d0*/  SHFL.IDX PT, R2, R86, RZ, 0x1f ;  /* 0x00001fff56027589 */ /* 0x000e6200000e0000 */
[----:B------:R-:W-:Y:S01]  /*08e0*/  NOP ;  /* 0x0000000000007918 */ /* 0x000fe20000000000 */
[----:B-1----:R-:W-:-:S13]  /*08f0*/  ISETP.NE.AND P0, PT, R2, 0x1, PT ;  /* 0x000000010200780c */ /* 0x002fda0003f05270 */
[----:B------:R-:W-:Y:S05]  /*0900*/  @P0 BRA `(.L_x_11) ;  /* 0x0000000000580947 */ /* 0x000fea0003800000 */
        /* <DEDUP_REMOVED lines=9> */
[----:B------:R-:W-:Y:S01]  /*09a0*/  USHF.L.U32 UR6, UR6, 0x1, URZ ;  /* 0x0000000106067899 */ /* 0x000fe200080006ff */
[----:B------:R-:W-:Y:S01]  /*09b0*/  ELECT P0, URZ, PT ;  /* 0x0000000000ff782f */ /* 0x000fe20003800000 */
[----:B-1----:R-:W-:Y:S01]  /*09c0*/  ULEA UR4, UR4, UR5, 0x18 ;  /* 0x0000000504047291 */ /* 0x002fe2000f8ec0ff */
[----:B------:R-:W1:Y:S11]  /*09d0*/  FENCE.VIEW.ASYNC.S ;  /* 0x00000000000073c6 */ /* 0x000e760000000000 */
[----:B-1----:R1:W3:Y:S01]  /*09e0*/  SYNCS.EXCH.64 URZ, [UR4+0x140], UR8 ;  /* 0x0001400804ff75b2 */ /* 0x0022e20008000100 */
[----:B------:R1:W4:Y:S01]  /*09f0*/  SYNCS.EXCH.64 URZ, [UR4+0x160], UR6 ;  /* 0x0001600604ff75b2 */ /* 0x0003220008000100 */
[----:B------:R1:W1:Y:S01]  /*0a00*/  SYNCS.EXCH.64 URZ, [UR4+0x148], UR8 ;  /* 0x0001480804ff75b2 */ /* 0x0002620008000100 */
[----:B------:R1:W1:Y:S01]  /*0a10*/  SYNCS.EXCH.64 URZ, [UR4+0x168], UR6 ;  /* 0x0001680604ff75b2 */ /* 0x0002620008000100 */
[----:B------:R1:W1:Y:S01]  /*0a20*/  SYNCS.EXCH.64 URZ, [UR4+0x150], UR8 ;  /* 0x0001500804ff75b2 */ /* 0x0002620008000100 */
[----:B------:R1:W1:Y:S01]  /*0a30*/  SYNCS.EXCH.64 URZ, [UR4+0x170], UR6 ;  /* 0x0001700604ff75b2 */ /* 0x0002620008000100 */
[----:B------:R1:W1:Y:S01]  /*0a40*/  SYNCS.EXCH.64 URZ, [UR4+0x158], UR8 ;  /* 0x0001580804ff75b2 */ /* 0x0002620008000100 */
[----:B------:R1:W1:Y:S01]  /*0a50*/  SYNCS.EXCH.64 URZ, [UR4+0x178], UR6 ;  /* 0x0001780604ff75b2 */ /* 0x0002620008000100 */
[----:B------:R-:W-:Y:S01]  /*0a60*/  NOP ;  /* 0x0000000000007918 */ /* 0x000fe20000000000 */
.L_x_11:
[----:B------:R-:W2:Y:S01]  /*0a70*/  SHFL.IDX PT, R2, R86, RZ, 0x1f ;  /* 0x00001fff56027589 */ /* 0x000ea200000e0000 */
[----:B------:R-:W-:Y:S01]  /*0a80*/  NOP ;  /* 0x0000000000007918 */ /* 0x000fe20000000000 */
[----:B--2---:R-:W-:-:S13]  /*0a90*/  ISETP.NE.AND P0, PT, R2, 0x3, PT ;  /* 0x000000030200780c */ /* 0x004fda0003f05270 */
[----:B------:R-:W-:Y:S05]  /*0aa0*/  @P0 BRA `(.L_x_12) ;  /* 0x0000000000300947 */ /* 0x000fea0003800000 */
[----:B-1----:R-:W1:Y:S01]  /*0ab0*/  S2UR UR6, SR_CgaCtaId ;  /* 0x00000000000679c3 */ /* 0x002e620000008800 */
[----:B------:R-:W-:Y:S01]  /*0ac0*/  UMOV UR4, 0x400 ;  /* 0x0000040000047882 */ /* 0x000fe20000000000 */
[----:B------:R-:W-:Y:S01]  /*0ad0*/  UMOV UR5, 0x20 ;  /* 0x0000002000057882 */ /* 0x000fe20000000000 */
[----:B------:R-:W-:Y:S01]  /*0ae0*/  ELECT P0, URZ, PT ;  /* 0x0000000000ff782f */ /* 0x000fe20003800000 */
[----:B-1----:R-:W-:Y:S02]  /*0af0*/  ULEA UR6, UR6, UR4, 0x18 ;  /* 0x0000000406067291 */ /* 0x002fe4000f8ec0ff */
[----:B------:R-:W-:-:S04]  /*0b00*/  UIADD3 UR4, UPT, UPT, -UR5, 0x100000, URZ ;  /* 0x0010000005047890 */ /* 0x000fc8000fffe1ff */
[----:B------:R-:W-:Y:S02]  /*0b10*/  USHF.L.U32 UR5, UR4, 0xb, URZ ;  /* 0x0000000b04057899 */ /* 0x000fe400080006ff */
[----:B------:R-:W-:Y:S01]  /*0b20*/  USHF.L.U32 UR4, UR4, 0x1, URZ ;  /* 0x0000000104047899 */ /* 0x000fe200080006ff */
[----:B------:R-:W1:Y:S11]  /*0b30*/  FENCE.VIEW.ASYNC.S ;  /* 0x00000000000073c6 */ /* 0x000e760000000000 */
[----:B-1----:R2:W1:Y:S01]  /*0b40*/  SYNCS.EXCH.64 URZ, [UR6+0x180], UR4 ;  /* 0x0001800406ff75b2 */ /* 0x0024620008000100 */
[----:B------:R2:W1:Y:S02]  /*0b50*/  SYNCS.EXCH.64 URZ, [UR6+0x188], UR4 ;  /* 0x0001880406ff75b2 */ /* 0x0004640008000100 */
[----:B--2---:R-:W-:Y:S01]  /*0b60*/  NOP ;  /* 0x0000000000007918 */ /* 0x004fe20000000000 */
.L_x_12:
[----:B------:R-:W2:Y:S01]  /*0b70*/  SHFL.IDX PT, R2, R86, RZ, 0x1f ;  /* 0x00001fff56027589 */ /* 0x000ea200000e0000 */
[----:B------:R-:W-:Y:S01]  /*0b80*/  NOP ;  /* 0x0000000000007918 */ /* 0x000fe20000000000 */
[----:B--2---:R-:W-:-:S13]  /*0b90*/  ISETP.NE.AND P0, PT, R2, 0x4, PT ;  /* 0x000000040200780c */ /* 0x004fda0003f05270 */
[----:B------:R-:W-:Y:S05]  /*0ba0*/  @P0 BRA `(.L_x_13) ;  /* 0x00000000004c0947 */ /* 0x000fea0003800000 */
[----:B-1----:R-:W1:Y:S01]  /*0bb0*/  S2UR UR6, SR_CgaCtaId ;  /* 0x00000000000679c3 */ /* 0x002e620000008800 */
[----:B------:R-:W-:Y:S01]  /*0bc0*/  UMOV UR4, 0x3a0 ;  /* 0x000003a000047882 */ /* 0x000fe20000000000 */
[----:B------:R-:W-:Y:S01]  /*0bd0*/  UMOV UR5, 0x400 ;  /* 0x0000040000057882 */ /* 0x000fe20000000000 */
[----:B------:R-:W-:Y:S01]  /*0be0*/  USEL UR4, UR4, 0x320, UP3 ;  /* 0x0000032004047887 */ /* 0x000fe20009800000 */
[----:B------:R-:W-:Y:S01]  /*0bf0*/  UMOV UR8, 0x1 ;  /* 0x0000000100087882 */ /* 0x000fe20000000000 */
[----:B------:R-:W-:Y:S01]  /*0c00*/  ELECT P0, URZ, PT ;  /* 0x0000000000ff782f */ /* 0x000fe20003800000 */
[----:B------:R-:W-:-:S04]  /*0c10*/  UIADD3 UR8, UPT, UPT, -UR8, 0x100000, URZ ;  /* 0x0010000008087890 */ /* 0x000fc8000fffe1ff */
[----:B------:R-:W-:Y:S02]  /*0c20*/  USHF.L.U32 UR9, UR8, 0xb, URZ ;  /* 0x0000000b08097899 */ /* 0x000fe400080006ff */
[----:B------:R-:W-:Y:S02]  /*0c30*/  USHF.L.U32 UR8, UR8, 0x1, URZ ;  /* 0x0000000108087899 */ /* 0x000fe400080006ff */
[----:B-1----:R-:W-:Y:S02]  /*0c40*/  ULEA UR6, UR6, UR5, 0x18 ;  /* 0x0000000506067291 */ /* 0x002fe4000f8ec0ff */
[----:B------:R-:W-:-:S04]  /*0c50*/  UIADD3 UR4, UPT, UPT, -UR4, 0x100000, URZ ;  /* 0x0010000004047890 */ /* 0x000fc8000fffe1ff */
[----:B------:R-:W-:Y:S02]  /*0c60*/  USHF.L.U32 UR5, UR4, 0xb, URZ ;  /* 0x0000000b04057899 */ /* 0x000fe400080006ff */
[----:B------:R-:W-:Y:S01]  /*0c70*/  USHF.L.U32 UR4, UR4, 0x1, URZ ;  /* 0x0000000104047899 */ /* 0x000fe200080006ff */
[----:B------:R-:W1:Y:S03]  /*0c80*/  FENCE.VIEW.ASYNC.S ;  /* 0x00000000000073c6 */ /* 0x000e660000000000 */
[----:B-1----:R2:W1:Y:S08]  /*0c90*/  SYNCS.EXCH.64 URZ, [UR6+0x190], UR8 ;  /* 0x0001900806ff75b2 */ /* 0x0024700008000100 */
[----:B------:R2:W1:Y:S01]  /*0ca0*/  SYNCS.EXCH.64 URZ, [UR6+0x1a0], UR4 ;  /* 0x0001a00406ff75b2 */ /* 0x0004620008000100 */
[----:B------:R2:W1:Y:S01]  /*0cb0*/  SYNCS.EXCH.64 URZ, [UR6+0x198], UR8 ;  /* 0x0001980806ff75b2 */ /* 0x0004620008000100 */
[----:B------:R2:W1:Y:S02]  /*0cc0*/  SYNCS.EXCH.64 URZ, [UR6+0x1a8], UR4 ;  /* 0x0001a80406ff75b2 */ /* 0x0004640008000100 */
[----:B--2---:R-:W-:Y:S01]  /*0cd0*/  NOP ;  /* 0x0000000000007918 */ /* 0x004fe20000000000 */
.L_x_13:
[----:B------:R-:W2:Y:S01]  /*0ce0*/  SHFL.IDX PT, R2, R86, RZ, 0x1f ;  /* 0x00001fff56027589 */ /* 0x000ea200000e0000 */
[----:B------:R-:W-:Y:S01]  /*0cf0*/  NOP ;  /* 0x0000000000007918 */ /* 0x000fe20000000000 */
[----:B--2---:R-:W-:-:S13]  /*0d00*/  ISETP.NE.AND P0, PT, R2, 0x5, PT ;  /* 0x000000050200780c */ /* 0x004fda0003f05270 */
[----:B------:R-:W-:Y:S05]  /*0d10*/  @P0 BRA `(.L_x_14) ;  /* 0x0000000000580947 */ /* 0x000fea0003800000 */
[----:B-1----:R-:W1:Y:S01]  /*0d20*/  S2UR UR4, SR_CgaCtaId ;  /* 0x00000000000479c3 */ /* 0x002e620000008800 */
        /* <DEDUP_REMOVED lines=12> */
[----:B-1----:R2:W1:Y:S01]  /*0df0*/  SYNCS.EXCH.64 URZ, [UR4+0x1b0], UR8 ;  /* 0x0001b00804ff75b2 */ /* 0x0024620008000100 */
[----:B------:R2:W1:Y:S01]  /*0e00*/  SYNCS.EXCH.64 URZ, [UR4+0x1d0], UR6 ;  /* 0x0001d00604ff75b2 */ /* 0x0004620008000100 */
[----:B------:R2:W1:Y:S01]  /*0e10*/  SYNCS.EXCH.64 URZ, [UR4+0x1b8], UR8 ;  /* 0x0001b80804ff75b2 */ /* 0x0004620008000100 */
[----:B------:R2:W1:Y:S01]  /*0e20*/  SYNCS.EXCH.64 URZ, [UR4+0x1d8], UR6 ;  /* 0x0001d80604ff75b2 */ /* 0x0004620008000100 */
[----:B------:R2:W1:Y:S01]  /*0e30*/  SYNCS.EXCH.64 URZ, [UR4+0x1c0], UR8 ;  /* 0x0001c00804ff75b2 */ /* 0x0004620008000100 */
[----:B------:R2:W1:Y:S01]  /*0e40*/  SYNCS.EXCH.64 URZ, [UR4+0x1e0], UR6 ;  /* 0x0001e00604ff75b2 */ /* 0x0004620008000100 */
[----:B------:R2:W1:Y:S01]  /*0e50*/  SYNCS.EXCH.64 URZ, [UR4+0x1c8], UR8 ;  /* 0x0001c80804ff75b2 */ /* 0x0004620008000100 */
[----:B------:R2:W1:Y:S02]  /*0e60*/  SYNCS.EXCH.64 URZ, [UR4+0x1e8], UR6 ;  /* 0x0001e80604ff75b2 */ /* 0x0004640008000100 */
[----:B--2---:R-:W-:Y:S01]  /*0e70*/  NOP ;  /* 0x0000000000007918 */ /* 0x004fe20000000000 */
.L_x_14:
[----:B------:R-:W2:Y:S01]  /*0e80*/  SHFL.IDX PT, R2, R86, RZ, 0x1f ;  /* 0x00001fff56027589 */ /* 0x000ea200000e0000 */
[----:B------:R-:W-:Y:S01]  /*0e90*/  NOP ;  /* 0x0000000000007918 */ /* 0x000fe20000000000 */
[----:B--2---:R-:W-:-:S13]  /*0ea0*/  ISETP.NE.AND P0, PT, R2, 0x3, PT ;  /* 0x000000030200780c */ /* 0x004fda0003f05270 */
[----:B------:R-:W-:Y:S05]  /*0eb0*/  @P0 BRA `(.L_x_15) ;  /* 0x0000000000380947 */ /* 0x000fea0003800000 */
[----:B------:R-:W2:Y:S01]  /*0ec0*/  S2UR UR5, SR_CgaCtaId ;  /* 0x00000000000579c3 */ /* 0x000ea20000008800 */
[----:B-1----:R-:W-:Y:S01]  /*0ed0*/  UMOV UR4, 0x400 ;  /* 0x0000040000047882 */ /* 0x002fe20000000000 */
[----:B------:R-:W-:Y:S01]  /*0ee0*/  UMOV UR6, 0x20 ;  /* 0x0000002000067882 */ /* 0x000fe20000000000 */
[----:B------:R-:W-:Y:S01]  /*0ef0*/  ELECT P0, URZ, PT ;  /* 0x0000000000ff782f */ /* 0x000fe20003800000 */
[----:B------:R-:W-:-:S04]  /*0f00*/  UIADD3 UR6, UPT, UPT, -UR6, 0x100000, URZ ;  /* 0x0010000006067890 */ /* 0x000fc8000fffe1ff */
[----:B------:R-:W-:Y:S02]  /*0f10*/  USHF.L.U32 UR7, UR6, 0xb, URZ ;  /* 0x0000000b06077899 */ /* 0x000fe400080006ff */
[----:B------:R-:W-:Y:S02]  /*0f20*/  USHF.L.U32 UR6, UR6, 0x1, URZ ;  /* 0x0000000106067899 */ /* 0x000fe400080006ff */
[----:B--2---:R-:W-:Y:S01]  /*0f30*/  ULEA UR4, UR5, UR4, 0x18 ;  /* 0x0000000405047291 */ /* 0x004fe2000f8ec0ff */
[----:B------:R-:W1:Y:S11]  /*0f40*/  FENCE.VIEW.ASYNC.S ;  /* 0x00000000000073c6 */ /* 0x000e760000000000 */
[----:B-1----:R2:W1:Y:S01]  /*0f50*/  SYNCS.EXCH.64 URZ, [UR4+0x1f0], UR6 ;  /* 0x0001f00604ff75b2 */ /* 0x0024620008000100 */
[----:B------:R2:W1:Y:S01]  /*0f60*/  SYNCS.EXCH.64 URZ, [UR4+0x200], UR6 ;  /* 0x0002000604ff75b2 */ /* 0x0004620008000100 */
[----:B------:R2:W1:Y:S01]  /*0f70*/  SYNCS.EXCH.64 URZ, [UR4+0x1f8], UR6 ;  /* 0x0001f80604ff75b2 */ /* 0x0004620008000100 */
[----:B------:R2:W1:Y:S02]  /*0f80*/  SYNCS.EXCH.64 URZ, [UR4+0x208], UR6 ;  /* 0x0002080604ff75b2 */ /* 0x0004640008000100 */
[----:B--2---:R-:W-:Y:S01]  /*0f90*/  NOP ;  /* 0x0000000000007918 */ /* 0x004fe20000000000 */
.L_x_15:
[----:B-1----:R-:W1:Y:S01]  /*0fa0*/  LDCU UR4, c[0x0][0x36c] ;  /* 0x00006d80ff0477ac */ /* 0x002e620008000800 */
[----:B------:R-:W-:Y:S01]  /*0fb0*/  ISETP.NE.OR P3, PT, R0, 0x2, !P3 ;  /* 0x000000020000780c */ /* 0x000fe20005f65670 */
[----:B------:R-:W-:Y:S01]  /*0fc0*/  NOP ;  /* 0x0000000000007918 */ /* 0x000fe20000000000 */
[----:B------:R-:W-:Y:S01]  /*0fd0*/  LOP3.LUT R0, R95, 0x1f, RZ, 0xc0, !PT ;  /* 0x0000001f5f007812 */ /* 0x000fe200078ec0ff */
[----:B------:R-:W-:Y:S02]  /*0fe0*/  UISETP.NE.AND UP4, UPT, UR17, URZ, UPT ;  /* 0x000000ff1100728c */ /* 0x000fe4000bf85270 */
[----:B-1----:R-:W-:-:S09]  /*0ff0*/  UISETP.EQ.U32.AND UP5, UPT, UR4, 0x1, UPT ;  /* 0x000000010400788c */ /* 0x002fd2000bfa2070 */
[----:B------:R-:W-:Y:S05]  /*1000*/  BRA.U !UP5, `(.L_x_16) ;  /* 0x000000010d087547 */ /* 0x000fea000b800000 */
[----:B---34-:R-:W-:Y:S01]  /*1010*/  UCGABAR_ARV ;  /* 0x00000000000079c7 */ /* 0x018fe20008000000 */
[----:B------:R-:W-:Y:S05]  /*1020*/  BRA `(.L_x_17) ;  /* 0x0000000000047947 */ /* 0x000fea0003800000 */
.L_x_16:
[----:B---34-:R-:W-:Y:S01]  /*1030*/  NOP ;  /* 0x0000000000007918 */ /* 0x018fe20000000000 */
.L_x_17:
[----:B------:R-:W1:Y:S01]  /*1040*/  S2UR UR16, SR_CTAID.X ;  /* 0x00000000001079c3 */ /* 0x000e620000002500 */
[----:B------:R-:W-:-:S05]  /*1050*/  CS2R.32 R87, SR_CgaSize ;  /* 0x0000000000577805 */ /* 0x000fca0000008a00 */
[----:B------:R-:W-:-:S05]  /*1060*/  IMAD R87, R87, -0xa0, RZ ;  /* 0xffffff6057577824 */ /* 0x000fca00078e02ff */
[----:B------:R-:W-:-:S14]  /*1070*/  R2UR UR5, R87 ;  /* 0x00000000570572ca */ /* 0x000fdc00000e0000 */
[----:B------:R-:W2:Y:S01]  /*1080*/  LDCU UR5, c[0x0][UR5+0x2b0] ;  /* 0x00005600050577ac */ /* 0x000ea20008000800 */
[----:B------:R-:W-:-:S05]  /*1090*/  CS2R.32 R87, SR_CgaSize ;  /* 0x0000000000577805 */ /* 0x000fca0000008a00 */
[----:B------:R-:W-:-:S05]  /*10a0*/  IMAD R87, R87, -0xa0, RZ ;  /* 0xffffff6057577824 */ /* 0x000fca00078e02ff */
[----:B------:R-:W-:-:S14]  /*10b0*/  R2UR UR4, R87 ;  /* 0x00000000570472ca */ /* 0x000fdc00000e0000 */
[----:B------:R-:W3:Y:S01]  /*10c0*/  LDCU UR4, c[0x0][UR4+0x2b4] ;  /* 0x00005680040477ac */ /* 0x000ee20008000800 */
[----:B------:R-:W4:Y:S01]  /*10d0*/  S2UR UR20, SR_CTAID.Y ;  /* 0x00000000001479c3 */ /* 0x000f220000002600 */
[----:B------:R-:W-:-:S05]  /*10e0*/  CS2R.32 R87, SR_CgaSize ;  /* 0x0000000000577805 */ /* 0x000fca0000008a00 */
[----:B------:R-:W-:-:S05]  /*10f0*/  IMAD R87, R87, -0xa0, RZ ;  /* 0xffffff6057577824 */ /* 0x000fca00078e02ff */
[----:B------:R-:W-:-:S14]  /*1100*/  R2UR UR7, R87 ;  /* 0x00000000570772ca */ /* 0x000fdc00000e0000 */
[----:B------:R-:W3:Y:S01]  /*1110*/  LDCU UR7, c[0x0][UR7+0x2a4] ;  /* 0x00005480070777ac */ /* 0x000ee20008000800 */
[----:B------:R-:W-:-:S05]  /*1120*/  CS2R.32 R87, SR_CgaSize ;  /* 0x0000000000577805 */ /* 0x000fca0000008a00 */
[----:B------:R-:W-:-:S05]  /*1130*/  IMAD R87, R87, -0xa0, RZ ;  /* 0xffffff6057577824 */ /* 0x000fca00078e02ff */
[----:B------:R-:W-:-:S14]  /*1140*/  R2UR UR59, R87 ;  /* 0x00000000573b72ca */ /* 0x000fdc00000e0000 */
[----:B------:R-:W3:Y:S01]  /*1150*/  LDCU UR59, c[0x0][UR59+0x2a0] ;  /* 0x000054003b3b77ac */ /* 0x000ee20008000800 */
[----:B------:R-:W3:Y:S01]  /*1160*/  S2UR UR8, SR_CgaCtaId ;  /* 0x00000000000879c3 */ /* 0x000ee20000008800 */
[----:B------:R-:W3:Y:S01]  /*1170*/  LDCU UR21, c[0x0][0xb24] ;  /* 0x00016480ff1577ac */ /* 0x000ee20008000800 */
[----:B------:R-:W3:Y:S01]  /*1180*/  LDCU UR42, c[0x0][0xb24] ;  /* 0x00016480ff2a77ac */ /* 0x000ee20008000800 */
[----:B-1----:R-:W-:Y:S01]  /*1190*/  I2FP.F32.U32 R3, UR16 ;  /* 0x0000001000037c45 */ /* 0x002fe20008201000 */
[----:B------:R-:W1:Y:S04]  /*11a0*/  LDCU UR29, c[0x0][0xb30] ;  /* 0x00016600ff1d77ac */ /* 0x000e680008000800 */
[----:B--2---:R-:W-:Y:S01]  /*11b0*/  FMUL R3, R3, UR5 ;  /* 0x0000000503037c20 */ /* 0x004fe20008400000 */
[----:B------:R-:W-:Y:S01]  /*11c0*/  UMOV UR34, 0x5 ;  /* 0x0000000500227882 */ /* 0x000fe20000000000 */
[----:B----4-:R-:W-:-:S04]  /*11d0*/  I2FP.F32.U32 R2, UR20 ;  /* 0x0000001400027c45 */ /* 0x010fc80008201000 */
[----:B------:R-:W2:Y:S01]  /*11e0*/  F2I.U32.TRUNC.NTZ R3, R3 ;  /* 0x0000000300037305 */ /* 0x000ea2000020f000 */
[----:B---3--:R-:W-:Y:S01]  /*11f0*/  FMUL R2, R2, UR4 ;  /* 0x0000000402027c20 */ /* 0x008fe20008400000 */
[----:B------:R-:W-:Y:S02]  /*1200*/  ULOP3.LUT UR5, UR8, 0x2, URZ, 0xc0, !UPT ;  /* 0x0000000208057892 */ /* 0x000fe4000f8ec0ff */
[----:B------:R-:W-:-:S04]  /*1210*/  ULOP3.LUT UR50, UR8, 0x1, URZ, 0xc0, !UPT ;  /* 0x0000000108327892 */ /* 0x000fc8000f8ec0ff */
[----:B------:R-:W3:Y:S01]  /*1220*/  F2I.U32.TRUNC.NTZ R2, R2 ;  /* 0x0000000200027305 */ /* 0x000ee2000020f000 */
[----:B------:R-:W-:Y:S02]  /*1230*/  UISETP.GT.U32.AND UP0, UPT, UR5, 0xffff, UPT ;  /* 0x0000ffff0500788c */ /* 0x000fe4000bf04070 */
[----:B------:R-:W-:Y:S02]  /*1240*/  UISETP.GT.U32.AND UP1, UPT, UR50, 0xffff, UPT ;  /* 0x0000ffff3200788c */ /* 0x000fe4000bf24070 */
[----:B------:R-:W-:Y:S01]  /*1250*/  USEL UR26, UR5, 0xffff, !UP0 ;  /* 0x0000ffff051a7887 */ /* 0x000fe2000c000000 */
[----:B--2---:R-:W-:Y:S01]  /*1260*/  R2UR UR4, R3 ;  /* 0x00000000030472ca */ /* 0x004fe200000e0000 */
[----:B------:R-:W-:Y:S02]  /*1270*/  USHF.R.U32.HI UR32, URZ, 0x1, UR8 ;  /* 0x00000001ff207899 */ /* 0x000fe40008011608 */
[----:B------:R-:W-:Y:S02]  /*1280*/  USHF.L.U32 UR31, UR8, 0x9, URZ ;  /* 0x00000009081f7899 */ /* 0x000fe400080006ff */
[----:B------:R-:W-:-:S02]  /*1290*/  USHF.L.U32 UR30, UR8, 0xc, URZ ;  /* 0x0000000c081e7899 */ /* 0x000fc400080006ff */
[----:B------:R-:W-:Y:S01]  /*12a0*/  USEL UR27, UR50, 0xffff, !UP1 ;  /* 0x0000ffff321b7887 */ /* 0x000fe2000c800000 */
[----:B---3--:R-:W-:Y:S02]  /*12b0*/  R2UR UR6, R2 ;  /* 0x00000000020672ca */ /* 0x008fe400000e0000 */
[----:B------:R-:W-:-:S03]  /*12c0*/  PRMT R2, RZ, 0x7610, R2 ;  /* 0x00007610ff027816 */ /* 0x000fc60000000002 */
[----:B------:R-:W-:-:S04]  /*12d0*/  UIADD3 UR5, UPT, UPT, -UR4, URZ, URZ ;  /* 0x000000ff04057290 */ /* 0x000fc8000fffe1ff */
[----:B------:R-:W-:-:S04]  /*12e0*/  UIMAD UR59, UR59, UR5, UR16 ;  /* 0x000000053b3b72a4 */ /* 0x000fc8000f8e0210 */
[----:B------:R-:W-:-:S04]  /*12f0*/  UIADD3 UR4, UPT, UPT, -UR6, URZ, URZ ;  /* 0x000000ff06047290 */ /* 0x000fc8000fffe1ff */
[----:B------:R-:W-:-:S06]  /*1300*/  UIMAD UR4, UR7, UR4, UR20 ;  /* 0x00000004070472a4 */ /* 0x000fcc000f8e0214 */
[----:B------:R-:W-:Y:S01]  /*1310*/  IMAD.U32 R87, RZ, RZ, UR4 ;  /* 0x00000004ff577e24 */ /* 0x000fe2000f8e00ff */
[----:B-1----:R-:W-:Y:S06]  /*1320*/  BRA.U UP4, `(.L_x_18) ;  /* 0x0000000104407547 */ /* 0x002fec000b800000 */
[----:B------:R-:W-:-:S13]  /*1330*/  R2UR UR4, R87 ;  /* 0x00000000570472ca */ /* 0x000fda00000e0000 */
[----:B------:R-:W-:Y:S02]  /*1340*/  UISETP.NE.AND UP0, UPT, UR4, URZ, UPT ;  /* 0x000000ff0400728c */ /* 0x000fe4000bf05270 */
[----:B------:R-:W-:Y:S02]  /*1350*/  UISETP.NE.AND UP1, UPT, UR4, 0x1, UPT ;  /* 0x000000010400788c */ /* 0x000fe4000bf25270 */
[----:B------:R-:W-:Y:S02]  /*1360*/  UISETP.NE.AND UP2, UPT, UR59, URZ, UP0 ;  /* 0x000000ff3b00728c */ /* 0x000fe40008745270 */
[----:B------:R-:W-:Y:S02]  /*1370*/  USEL UR4, URZ, 0x2, UP0 ;  /* 0x00000002ff047887 */ /* 0x000fe40008000000 */
[----:B------:R-:W-:Y:S02]  /*1380*/  USEL UR8, URZ, 0x1, UP2 ;  /* 0x00000001ff087887 */ /* 0x000fe40009000000 */
[----:B------:R-:W-:-:S02]  /*1390*/  UISETP.NE.AND UP2, UPT, UR59, URZ, UPT ;  /* 0x000000ff3b00728c */ /* 0x000fc4000bf45270 */
[----:B------:R-:W-:Y:S02]  /*13a0*/  USEL UR5, URZ, 0x4, UP1 ;  /* 0x00000004ff057887 */ /* 0x000fe40008800000 */
[----:B------:R-:W-:Y:S02]  /*13b0*/  UISETP.NE.AND UP0, UPT, UR59, 0x1, UPT ;  /* 0x000000013b00788c */ /* 0x000fe4000bf05270 */
[----:B------:R-:W-:Y:S02]  /*13c0*/  USEL UR6, URZ, 0x8, UP1 ;  /* 0x00000008ff067887 */ /* 0x000fe40008800000 */
[----:B------:R-:W-:Y:S02]  /*13d0*/  USEL UR7, UR5, 0x4, UP2 ;  /* 0x0000000405077887 */ /* 0x000fe40009000000 */
[----:B------:R-:W-:Y:S02]  /*13e0*/  USEL UR4, UR4, 0x2, UP0 ;  /* 0x0000000204047887 */ /* 0x000fe40008000000 */
[----:B------:R-:W-:-:S02]  /*13f0*/  USEL UR5, UR6, 0x8, UP0 ;  /* 0x0000000806057887 */ /* 0x000fc40008000000 */
[----:B------:R-:W-:-:S04]  /*1400*/  UIADD3 UR4, UPT, UPT, UR4, UR7, UR8 ;  /* 0x0000000704047290 */ /* 0x000fc8000fffe008 */
[----:B------:R-:W-:-:S06]  /*1410*/  UIADD3 UR4, UPT, UPT, UR4, UR5, URZ ;  /* 0x0000000504047290 */ /* 0x000fcc000fffe0ff */
[----:B------:R-:W-:-:S07]  /*1420*/  MOV R2, UR4 ;  /* 0x0000000400027c02 */ /* 0x000fce0008000f00 */
.L_x_18:
[----:B------:R-:W1:Y:S01]  /*1430*/  S2UR UR36, SR_CTAID.Z ;  /* 0x00000000002479c3 */ /* 0x000e620000002700 */
[----:B------:R-:W-:Y:S01]  /*1440*/  UISETP.GE.AND UP0, UPT, UR21, 0x1, UPT ;  /* 0x000000011500788c */ /* 0x000fe2000bf06270 */
[----:B------:R-:W-:-:S08]  /*1450*/  UMOV UR33, 0x3 ;  /* 0x0000000300217882 */ /* 0x000fd00000000000 */
[----:B------:R-:W-:Y:S05]  /*1460*/  BRA.U !UP0, `(.L_x_19) ;  /* 0x0000000108d47547 */ /* 0x000fea000b800000 */
[----:B------:R-:W2:Y:S01]  /*1470*/  LDCU.128 UR12, c[0x0][0xb10] ;  /* 0x00016200ff0c77ac */ /* 0x000ea20008000c00 */
[----:B------:R-:W3:Y:S01]  /*1480*/  LDCU UR6, c[0x0][0x370] ;  /* 0x00006e00ff0677ac */ /* 0x000ee20008000800 */
[----:B------:R-:W4:Y:S01]  /*1490*/  LDCU UR5, c[0x0][0x374] ;  /* 0x00006e80ff0577ac */ /* 0x000f220008000800 */
[----:B------:R-:W1:Y:S01]  /*14a0*/  LDCU UR28, c[0x0][0xb0c] ;  /* 0x00016180ff1c77ac */ /* 0x000e620008000800 */
[----:B------:R-:W1:Y:S01]  /*14b0*/  LDCU UR4, c[0x0][0xb20] ;  /* 0x00016400ff0477ac */ /* 0x000e620008000800 */
[----:B------:R-:W1:Y:S01]  /*14c0*/  LDCU.64 UR8, c[0x0][0xb28] ;  /* 0x00016500ff0877ac */ /* 0x000e620008000a00 */
[----:B--2---:R-:W-:Y:S02]  /*14d0*/  UISETP.NE.AND UP0, UPT, UR14, 0x1, UPT ;  /* 0x000000010e00788c */ /* 0x004fe4000bf05270 */
[----:B----4-:R-:W-:Y:S02]  /*14e0*/  UIMAD.WIDE.U32 UR10, UR5, UR15, URZ ;  /* 0x0000000f050a72a5 */ /* 0x010fe4000f8e00ff */
[----:B---3--:R-:W-:-:S02]  /*14f0*/  UIMAD.WIDE.U32 UR22, UR6, UR12, URZ ;  /* 0x0000000c061672a5 */ /* 0x008fc4000f8e00ff */
[----:B-1----:R-:W-:Y:S02]  /*1500*/  UISETP.NE.AND UP1, UPT, UR28, 0x1, UPT ;  /* 0x000000011c00788c */ /* 0x002fe4000bf25270 */
[----:B------:R-:W-:Y:S01]  /*1510*/  UISETP.NE.AND UP2, UPT, UR21, 0x1, UPT ;  /* 0x000000011500788c */ /* 0x000fe2000bf45270 */
[----:B------:R-:W-:Y:S02]  /*1520*/  UMOV UR10, UR11 ;  /* 0x0000000b000a7c82 */ /* 0x000fe40008000000 */
[----:B------:R-:W-:Y:S01]  /*1530*/  UMOV UR22, UR23 ;  /* 0x0000001700167c82 */ /* 0x000fe20008000000 */
[----:B------:R-:W-:Y:S02]  /*1540*/  @UP0 USHF.R.U32.HI UR5, URZ, UR4, UR10 ;  /* 0x00000004ff050299 */ /* 0x000fe4000801160a */
[----:B------:R-:W-:Y:S02]  /*1550*/  UIMAD.WIDE.U32 UR24, UR20, UR15, URZ ;  /* 0x0000000f141872a5 */ /* 0x000fe4000f8e00ff */
[----:B------:R-:W-:-:S02]  /*1560*/  UIMAD.WIDE.U32 UR10, UR5, UR8, URZ ;  /* 0x00000008050a72a5 */ /* 0x000fc4000f8e00ff */
[----:B------:R-:W-:Y:S02]  /*1570*/  @UP1 USHF.R.U32.HI UR6, URZ, UR13, UR22 ;  /* 0x0000000dff061299 */ /* 0x000fe40008011616 */
[----:B------:R-:W-:Y:S02]  /*1580*/  UIMAD.WIDE.U32 UR18, UR16, UR12, URZ ;  /* 0x0000000c101272a5 */ /* 0x000fe4000f8e00ff */
[----:B------:R-:W-:Y:S01]  /*1590*/  UIMAD.WIDE.U32 UR22, UR6, UR8, URZ ;  /* 0x00000008061672a5 */ /* 0x000fe2000f8e00ff */
[----:B------:R-:W-:Y:S01]  /*15a0*/  UMOV UR24, UR25 ;  /* 0x0000001900187c82 */ /* 0x000fe20008000000 */
[----:B------:R-:W-:Y:S01]  /*15b0*/  UMOV UR10, UR11 ;  /* 0x0000000b000a7c82 */ /* 0x000fe20008000000 */
[----:B------:R-:W-:Y:S02]  /*15c0*/  USHF.R.U32.HI UR24, URZ, UR4, UR24 ;  /* 0x00000004ff187299 */ /* 0x000fe40008011618 */
[----:B------:R-:W-:Y:S02]  /*15d0*/  @UP2 USHF.R.U32.HI UR5, URZ, UR9, UR10 ;  /* 0x00000009ff052299 */ /* 0x000fe4000801160a */
[----:B------:R-:W-:Y:S01]  /*15e0*/  UMOV UR7, UR23 ;  /* 0x0000001700077c82 */ /* 0x000fe20008000000 */
[----:B------:R-:W-:Y:S01]  /*15f0*/  UMOV UR18, UR19 ;  /* 0x0000001300127c82 */ /* 0x000fe20008000000 */
[----:B------:R-:W-:-:S02]  /*1600*/  @UP2 USHF.R.U32.HI UR6, URZ, UR9, UR7 ;  /* 0x00000009ff062299 */ /* 0x000fc40008011607 */
[----:B------:R-:W-:Y:S02]  /*1610*/  USHF.R.U32.HI UR18, URZ, UR13, UR18 ;  /* 0x0000000dff127299 */ /* 0x000fe40008011612 */
[----:B------:R-:W-:Y:S02]  /*1620*/  USEL UR4, UR20, UR24, !UP0 ;  /* 0x0000001814047287 */ /* 0x000fe4000c000000 */
[----:B------:R-:W-:Y:S02]  /*1630*/  UIMAD UR7, UR5, UR21, URZ ;  /* 0x00000015050772a4 */ /* 0x000fe4000f8e02ff */
[----:B------:R-:W-:Y:S02]  /*1640*/  USEL UR5, UR16, UR18, !UP1 ;  /* 0x0000001210057287 */ /* 0x000fe4000c800000 */
[----:B------:R-:W-:Y:S02]  /*1650*/  UIMAD UR12, UR6, UR21, URZ ;  /* 0x00000015060c72a4 */ /* 0x000fe4000f8e02ff */
[----:B------:R-:W-:-:S02]  /*1660*/  UISETP.GE.AND UP0, UPT, UR4, UR7, UPT ;  /* 0x000000070400728c */ /* 0x000fc4000bf06270 */
[----:B------:R-:W-:Y:S02]  /*1670*/  UIMAD.WIDE.U32 UR10, UR4, UR8, URZ ;  /* 0x00000008040a72a5 */ /* 0x000fe4000f8e00ff */
[----:B------:R-:W-:Y:S02]  /*1680*/  UISETP.GE.OR UP0, UPT, UR5, UR12, UP0 ;  /* 0x0000000c0500728c */ /* 0x000fe40008706670 */
[----:B------:R-:W-:Y:S02]  /*1690*/  UIMAD.WIDE.U32 UR12, UR5, UR8, URZ ;  /* 0x00000008050c72a5 */ /* 0x000fe4000f8e00ff */
[----:B------:R-:W-:Y:S01]  /*16a0*/  UIADD3 UR10, UPT, UPT, -UR4, URZ, URZ ;  /* 0x000000ff040a7290 */ /* 0x000fe2000fffe1ff */
[----:B------:R-:W-:Y:S01]  /*16b0*/  UMOV UR8, UR11 ;  /* 0x0000000b00087c82 */ /* 0x000fe20008000000 */
[----:B------:R-:W-:Y:S02]  /*16c0*/  UIADD3 UR11, UPT, UPT, -UR5, URZ, URZ ;  /* 0x000000ff050b7290 */ /* 0x000fe4000fffe1ff */
[----:B------:R-:W-:-:S03]  /*16d0*/  USHF.R.U32.HI UR8, URZ, UR9, UR8 ;  /* 0x00000009ff087299 */ /* 0x000fc60008011608 */
[----:B------:R-:W-:Y:S01]  /*16e0*/  @!UP0 UMOV UR7, UR13 ;  /* 0x0000000d00078c82 */ /* 0x000fe20008000000 */
[----:B------:R-:W-:Y:S02]  /*16f0*/  UIMAD UR20, UR14, UR10, UR20 ;  /* 0x0000000a0e1472a4 */ /* 0x000fe4000f8e0214 */
[----:B------:R-:W-:Y:S02]  /*1700*/  USEL UR8, UR4, UR8, !UP2 ;  /* 0x0000000804087287 */ /* 0x000fe4000d000000 */
[----:B------:R-:W-:Y:S02]  /*1710*/  @!UP0 USHF.R.U32.HI UR7, URZ, UR9, UR7 ;  /* 0x00000009ff078299 */ /* 0x000fe40008011607 */
[----:B------:R-:W-:Y:S02]  /*1720*/  UIADD3 UR9, UPT, UPT, -UR8, URZ, URZ ;  /* 0x000000ff08097290 */ /* 0x000fe4000fffe1ff */
[----:B------:R-:W-:Y:S02]  /*1730*/  @!UP0 USEL UR7, UR5, UR7, !UP2 ;  /* 0x0000000705078287 */ /* 0x000fe4000d000000 */
[----:B------:R-:W-:-:S02]  /*1740*/  UIMAD UR9, UR21, UR9, UR4 ;  /* 0x00000009150972a4 */ /* 0x000fc4000f8e0204 */
[----:B------:R-:W-:Y:S02]  /*1750*/  @!UP0 UIADD3 UR8, UPT, UPT, UR8, -UR7, URZ ;  /* 0x8000000708088290 */ /* 0x000fe4000fffe0ff */
[----:B------:R-:W-:Y:S02]  /*1760*/  @!UP0 UIMAD UR6, UR9, UR6, UR7 ;  /* 0x00000006090682a4 */ /* 0x000fe4000f8e0207 */
[----:B------:R-:W-:Y:S02]  /*1770*/  @!UP0 UIMAD UR4, UR8, UR21, UR5 ;  /* 0x00000015080482a4 */ /* 0x000fe4000f8e0205 */
[----:B------:R-:W-:Y:S02]  /*1780*/  UIMAD UR16, UR28, UR11, UR16 ;  /* 0x0000000b1c1072a4 */ /* 0x000fe4000f8e0210 */
[----:B------:R-:W-:Y:S01]  /*1790*/  UIMAD UR20, UR4, UR14, UR20 ;  /* 0x0000000e041472a4 */ /* 0x000fe2000f8e0214 */
[----:B------:R-:W-:Y:S02]  /*17a0*/  @!UP0 UMOV UR5, UR6 ;  /* 0x0000000600058c82 */ /* 0x000fe40008000000 */
[----:B------:R-:W-:-:S12]  /*17b0*/  UIMAD UR16, UR5, UR28, UR16 ;  /* 0x0000001c051072a4 */ /* 0x000fd8000f8e0210 */
.L_x_19:
[----:B------:R-:W-:Y:S02]  /*17c0*/  UISETP.NE.AND UP1, UPT, UR29, 0x1, UPT ;  /* 0x000000011d00788c */ /* 0x000fe4000bf25270 */
[----:B------:R-:W-:Y:S02]  /*17d0*/  ULOP3.LUT UR27, UR27, 0xffff, URZ, 0xc0, !UPT ;  /* 0x0000ffff1b1b7892 */ /* 0x000fe4000f8ec0ff */
[----:B------:R-:W-:Y:S02]  /*17e0*/  ULOP3.LUT UR26, UR26, 0xffff, URZ, 0xc0, !UPT ;  /* 0x0000ffff1a1a7892 */ /* 0x000fe4000f8ec0ff */
[----:B------:R-:W-:Y:S02]  /*17f0*/  UISETP.NE.AND UP0, UPT, UR17, 0x2, UPT ;  /* 0x000000021100788c */ /* 0x000fe4000bf05270 */
[----:B------:R-:W-:Y:S02]  /*1800*/  ULOP3.LUT UR31, UR31, 0x400, URZ, 0xc0, !UPT ;  /* 0x000004001f1f7892 */ /* 0x000fe4000f8ec0ff */
[----:B------:R-:W-:-:S02]  /*1810*/  ULOP3.LUT UR30, UR30, 0x1000, URZ, 0xc0, !UPT ;  /* 0x000010001e1e7892 */ /* 0x000fc4000f8ec0ff */
[----:B------:R-:W-:Y:S02]  /*1820*/  USHF.L.U32 UR27, UR34, UR27, URZ ;  /* 0x0000001b221b7299 */ /* 0x000fe400080006ff */
[----:B------:R-:W-:Y:S01]  /*1830*/  USHF.L.U32 UR26, UR33, UR26, URZ ;  /* 0x0000001a211a7299 */ /* 0x000fe200080006ff */
[----:B------:R-:W-:Y:S11]  /*1840*/  BRA.U UP1, `(.L_x_20) ;  /* 0x0000000101447547 */ /* 0x000ff6000b800000 */
[----:B------:R-:W2:Y:S01]  /*1850*/  LDCU.128 UR8, c[0x0][0xb10] ;  /* 0x00016200ff0877ac */ /* 0x000ea20008000c00 */
[----:B------:R-:W3:Y:S01]  /*1860*/  LDCU UR12, c[0x0][0xb0c] ;  /* 0x00016180ff0c77ac */ /* 0x000ee20008000800 */
[----:B------:R-:W4:Y:S01]  /*1870*/  LDCU UR13, c[0x0][0xb20] ;  /* 0x00016400ff0d77ac */ /* 0x000f220008000800 */
[----:B--2---:R-:W-:Y:S02]  /*1880*/  UIMAD.WIDE.U32 UR6, UR16, UR8, URZ ;  /* 0x00000008100672a5 */ /* 0x004fe4000f8e00ff */
[----:B------:R-:W-:Y:S02]  /*1890*/  UIMAD.WIDE.U32 UR4, UR20, UR11, URZ ;  /* 0x0000000b140472a5 */ /* 0x000fe4000f8e00ff */
[----:B---3--:R-:W-:Y:S02]  /*18a0*/  UISETP.NE.AND UP2, UPT, UR12, 0x1, UPT ;  /* 0x000000010c00788c */ /* 0x008fe4000bf45270 */
[----:B------:R-:W-:Y:S01]  /*18b0*/  UISETP.NE.AND UP1, UPT, UR10, 0x1, UPT ;  /* 0x000000010a00788c */ /* 0x000fe2000bf25270 */
[----:B------:R-:W-:-:S02]  /*18c0*/  UMOV UR6, UR7 ;  /* 0x0000000700067c82 */ /* 0x000fc40008000000 */
[----:B------:R-:W-:Y:S01]  /*18d0*/  UMOV UR4, UR5 ;  /* 0x0000000500047c82 */ /* 0x000fe20008000000 */
[----:B------:R-:W-:Y:S02]  /*18e0*/  USHF.R.U32.HI UR6, URZ, UR9, UR6 ;  /* 0x00000009ff067299 */ /* 0x000fe40008011606 */
[----:B----4-:R-:W-:Y:S02]  /*18f0*/  USHF.R.U32.HI UR4, URZ, UR13, UR4 ;  /* 0x0000000dff047299 */ /* 0x010fe40008011604 */
[----:B------:R-:W-:Y:S02]  /*1900*/  USEL UR5, UR16, UR6, !UP2 ;  /* 0x0000000610057287 */ /* 0x000fe4000d000000 */
[----:B------:R-:W-:-:S04]  /*1910*/  USEL UR4, UR20, UR4, !UP1 ;  /* 0x0000000414047287 */ /* 0x000fc8000c800000 */
[----:B------:R-:W-:Y:S02]  /*1920*/  UIADD3 UR6, UPT, UPT, UR5, -UR4, URZ ;  /* 0x8000000405067290 */ /* 0x000fe4000fffe0ff */
[----:B------:R-:W-:Y:S02]  /*1930*/  UIADD3 UR4, UPT, UPT, -UR5, UR4, URZ ;  /* 0x0000000405047290 */ /* 0x000fe4000fffe1ff */
[----:B------:R-:W-:Y:S02]  /*1940*/  UIMAD UR20, UR6, UR10, UR20 ;  /* 0x0000000a061472a4 */ /* 0x000fe4000f8e0214 */
[----:B------:R-:W-:-:S12]  /*1950*/  UIMAD UR16, UR4, UR12, UR16 ;  /* 0x0000000c041072a4 */ /* 0x000fd8000f8e0210 */
.L_x_20:
[----:B------:R-:W-:Y:S05]  /*1960*/  BRA.U !UP5, `(.L_x_21) ;  /* 0x000000010d0c7547 */ /* 0x000fea000b800000 */
[----:B------:R-:W-:Y:S01]  /*1970*/  UCGABAR_WAIT ;  /* 0x0000000000007dc7 */ /* 0x000fe20008000000 */
[----:B------:R-:W-:Y:S01]  /*1980*/  CCTL.IVALL ;  /* 0x00000000ff00798f */ /* 0x000fe20002000000 */
[----:B------:R-:W-:Y:S05]  /*1990*/  BRA `(.L_x_22) ;  /* 0x0000000000047947 */ /* 0x000fea0003800000 */
.L_x_21:
[----:B------:R-:W-:Y:S06]  /*19a0*/  BAR.SYNC.DEFER_BLOCKING 0x0 ;  /* 0x0000000000007b1d */ /* 0x000fec0000010000 */
.L_x_22:
[----:B------:R-:W-:Y:S05]  /*19b0*/  BRA.U UP0, `(.L_x_23) ;  /* 0x0000001d00087547 */ /* 0x000fea000b800000 */
[----:B------:R-:W2:Y:S01]  /*19c0*/  LDCU UR7, c[0x0][0x38c] ;  /* 0x00007180ff0777ac */ /* 0x000ea20008000800 */
[----:B------:R-:W3:Y:S01]  /*19d0*/  S2UR UR8, SR_CgaCtaId ;  /* 0x00000000000879c3 */ /* 0x000ee20000008800 */
[----:B------:R-:W-:Y:S01]  /*19e0*/  PLOP3.LUT P1, PT, PT, PT, UP3, 0x80, 0x8 ;  /* 0x000000000008781c */ /* 0x000fe20003f2f038 */
[----:B------:R-:W-:Y:S01]  /*19f0*/  IMAD.MOV.U32 R12, RZ, RZ, 0x1 ;  /* 0x00000001ff0c7424 */ /* 0x000fe200078e00ff */
[----:B------:R-:W-:Y:S01]  /*1a00*/  UMOV UR21, 0x400 ;  /* 0x0000040000157882 */ /* 0x000fe20000000000 */
[----:B------:R-:W-:Y:S01]  /*1a10*/  USHF.L.U32 UR5, UR32, 0x5, URZ ;  /* 0x0000000520057899 */ /* 0x000fe200080006ff */
[----:B------:R-:W-:Y:S01]  /*1a20*/  ISETP.EQ.OR P2, PT, R0, RZ, P3 ;  /* 0x000000ff0000720c */ /* 0x000fe20001f42670 */
[----:B------:R-:W-:Y:S01]  /*1a30*/  UISETP.NE.AND UP1, UPT, UR17, URZ, UPT ;  /* 0x000000ff1100728c */ /* 0x000fe2000bf25270 */
[----:B------:R-:W-:Y:S02]  /*1a40*/  PLOP3.LUT P1, PT, P1, PT, PT, 0x8, 0x80 ;  /* 0x000000000080781c */ /* 0x000fe40000f2e170 */
[----:B------:R-:W-:Y:S01]  /*1a50*/  CS2R R10, SRZ ;  /* 0x00000000000a7805 */ /* 0x000fe2000001ff00 */
[----:B------:R-:W-:Y:S01]  /*1a60*/  IMAD.MOV.U32 R9, RZ, RZ, RZ ;  /* 0x000000ffff097224 */ /* 0x000fe200078e00ff */
[----:B------:R-:W4:Y:S01]  /*1a70*/  LDCU UR43, c[0x0][0x370] ;  /* 0x00006e00ff2b77ac */ /* 0x000f220008000800 */
[----:B------:R-:W-:Y:S01]  /*1a80*/  IMAD.MOV.U32 R8, RZ, RZ, 0x1 ;  /* 0x00000001ff087424 */ /* 0x000fe200078e00ff */
[----:B------:R-:W1:Y:S01]  /*1a90*/  LDCU.64 UR28, c[0x0][0x348] ;  /* 0x00006900ff1c77ac */ /* 0x000e620008000a00 */
[----:B--2---:R-:W-:-:S02]  /*1aa0*/  UIADD3 UR6, UPT, UPT, UR7, 0x1f, URZ ;  /* 0x0000001f07067890 */ /* 0x004fc4000fffe0ff */
[----:B------:R-:W-:Y:S02]  /*1ab0*/  UIADD3 UR49, UPT, UPT, UR7, 0x3e, URZ ;  /* 0x0000003e07317890 */ /* 0x000fe4000fffe0ff */
[----:B------:R-:W-:Y:S02]  /*1ac0*/  USHF.R.S32.HI UR4, URZ, 0x1f, UR6 ;  /* 0x0000001fff047899 */ /* 0x000fe40008011406 */
[----:B---3--:R-:W-:Y:S02]  /*1ad0*/  ULEA UR21, UR8, UR21, 0x18 ;  /* 0x0000001508157291 */ /* 0x008fe4000f8ec0ff */
[----:B------:R-:W-:Y:S02]  /*1ae0*/  ULEA.HI UR4, UR4, UR6, URZ, 0x5 ;  /* 0x0000000604047291 */ /* 0x000fe4000f8f28ff */
[----:B------:R-:W-:Y:S02]  /*1af0*/  UIADD3 UR6, UPT, UPT, UR7, -0x1, URZ ;  /* 0xffffffff07067890 */ /* 0x000fe4000fffe0ff */
[----:B------:R-:W-:-:S02]  /*1b00*/  USHF.R.S32.HI UR45, URZ, 0x5, UR4 ;  /* 0x00000005ff2d7899 */ /* 0x000fc40008011404 */
[----:B------:R-:W-:Y:S02]  /*1b10*/  UISETP.GE.U32.AND UP2, UPT, UR6, -0x3f, UPT ;  /* 0xffffffc10600788c */ /* 0x000fe4000bf46070 */
[----:B------:R-:W-:Y:S01]  /*1b20*/  UISETP.LT.U32.AND UP0, UPT, UR45, 0x14, UPT ;  /* 0x000000142d00788c */ /* 0x000fe2000bf01070 */
[----:B------:R-:W2:Y:S03]  /*1b30*/  LDCU UR41, c[0x0][0x374] ;  /* 0x00006e80ff2977ac */ /* 0x000ea60008000800 */
[----:B------:R-:W-:Y:S02]  /*1b40*/  USEL UR44, UR45, 0x14, UP0 ;  /* 0x000000142d2c7887 */ /* 0x000fe40008000000 */
[----:B------:R-:W-:Y:S02]  /*1b50*/  ULOP3.LUT UR46, UR5, 0x20, URZ, 0xe2, !UPT ;  /* 0x00000020052e7892 */ /* 0x000fe4000f8ee2ff */
[----:B------:R-:W-:-:S02]  /*1b60*/  UIADD3 UR24, UPT, UPT, UR44, -0x1, URZ ;  /* 0xffffffff2c187890 */ /* 0x000fc4000fffe0ff */
[----:B------:R-:W-:Y:S02]  /*1b70*/  @UP2 UIADD3 UR24, UPT, UPT, UR44, URZ, URZ ;  /* 0x000000ff2c182290 */ /* 0x000fe4000fffe0ff */
[----:B------:R-:W-:Y:S02]  /*1b80*/  USEL UR25, UR48, 0x2, UP1 ;  /* 0x0000000230197887 */ /* 0x000fe40008800000 */
[----:B------:R-:W-:Y:S02]  /*1b90*/  UIADD3 UR38, UPT, UPT, UR21, 0x6600, UR31 ;  /* 0x0000660015267890 */ /* 0x000fe4000fffe01f */
[----:B------:R-:W-:Y:S02]  /*1ba0*/  UIADD3 UR37, UPT, UPT, UR21, 0x10600, UR30 ;  /* 0x0001060015257890 */ /* 0x000fe4000fffe01e */
[----:B------:R-:W-:Y:S02]  /*1bb0*/  UIADD3 UR47, UPT, UPT, UR45, -UR44, URZ ;  /* 0x8000002c2d2f7290 */ /* 0x000fe4000fffe0ff */
[----:B------:R-:W-:Y:S01]  /*1bc0*/  UIADD3 UR24, UPT, UPT, UR24, 0x1, URZ ;  /* 0x0000000118187890 */ /* 0x000fe2000fffe0ff */
[----:B-12-4-:R-:W-:-:S11]  /*1bd0*/  UMOV UR7, URZ ;  /* 0x000000ff00077c82 */ /* 0x016fd60008000000 */
.L_x_43:
[----:B-1----:R-:W1:Y:S02]  /*1be0*/  S2UR UR4, SR_CgaCtaId ;  /* 0x00000000000479c3 */ /* 0x002e640000008800 */
[----:B-1----:R-:W-:-:S09]  /*1bf0*/  UISETP.NE.AND UP0, UPT, UR4, URZ, UPT ;  /* 0x000000ff0400728c */ /* 0x002fd2000bf05270 */
[----:B------:R-:W-:Y:S05]  /*1c00*/  BRA.U UP0, `(.L_x_24) ;  /* 0x0000000100287547 */ /* 0x000fea000b800000 */
[----:B------:R-:W-:Y:S02]  /*1c10*/  LEA R0, R9, UR21, 0x3 ;  /* 0x0000001509007c11 */ /* 0x000fe4000f8e18ff */
[----:B------:R-:W-:-:S04]  /*1c20*/  SHF.L.U32 R3, R8, 0x1f, RZ ;  /* 0x0000001f08037819 */ /* 0x000fc800000006ff */
[----:B------:R-:W1:Y:S02]  /*1c30*/  SYNCS.PHASECHK.TRANS64.TRYWAIT P0, [R0+URZ+0x200], R3 ;  /* 0x00020003000075a7 */ /* 0x000e6400080011ff */
[----:B-1----:R-:W-:Y:S05]  /*1c40*/  @!P0 BRA `(.L_x_25) ;  /* 0x0000008400808947 */ /* 0x002fea0003800000 */
.L_x_149:
[----:B------:R2:W-:Y:S01]  /*1c50*/  SYNCS.ARRIVE.TRANS64.A1T0 RZ, [R0+URZ+0x1f0], RZ ;  /* 0x0001f0ff00ff79a7 */ /* 0x0005e200081000ff */
[----:B------:R-:W-:-:S05]  /*1c60*/  VIADD R9, R9, 0x1 ;  /* 0x0000000109097836 */ /* 0x000fca0000000000 */
[----:B------:R-:W-:-:S04]  /*1c70*/  ISETP.NE.AND P0, PT, R9, 0x2, PT ;  /* 0x000000020900780c */ /* 0x000fc80003f05270 */
[----:B-1----:R-:W-:Y:S02]  /*1c80*/  SEL R3, RZ, 0x1, P0 ;  /* 0x00000001ff037807 */ /* 0x002fe40000000000 */
[----:B------:R-:W-:Y:S02]  /*1c90*/  SEL R9, R9, RZ, P0 ;  /* 0x000000ff09097207 */ /* 0x000fe40000000000 */
[----:B------:R-:W-:-:S07]  /*1ca0*/  LOP3.LUT R8, R8, R3, RZ, 0x3c, !PT ;  /* 0x0000000308087212 */ /* 0x000fce00078e3cff */
.L_x_24:
[----:B------:R-:W-:Y:S01]  /*1cb0*/  ULEA UR4, UR7, UR21, 0x3 ;  /* 0x0000001507047291 */ /* 0x000fe2000f8e18ff */
[----:B--2---:R-:W-:Y:S01]  /*1cc0*/  SHF.L.U32 R0, R12, 0x1f, RZ ;  /* 0x0000001f0c007819 */ /* 0x004fe200000006ff */
[----:B------:R-:W-:Y:S02]  /*1cd0*/  UISETP.GE.U32.AND UP0, UPT, UR49, 0x3f, UPT ;  /* 0x0000003f3100788c */ /* 0x000fe4000bf06070 */
[----:B------:R-:W-:Y:S02]  /*1ce0*/  ULEA UR11, UR20, UR50, 0x1 ;  /* 0x00000032140b7291 */ /* 0x000fe4000f8e08ff */
[----:B------:R-:W-:Y:S02]  /*1cf0*/  ULEA UR35, UR16, UR46, 0x6 ;  /* 0x0000002e10237291 */ /* 0x000fe4000f8e30ff */
[----:B------:R-:W-:Y:S01]  /*1d00*/  USHF.L.U32 UR11, UR11, 0x7, URZ ;  /* 0x000000070b0b7899 */ /* 0x000fe200080006ff */
[----:B------:R1:W2:Y:S01]  /*1d10*/  SYNCS.PHASECHK.TRANS64.TRYWAIT P0, [UR4+0xa0], R0 ;  /* 0x0000a000ff0075a7 */ /* 0x0002a20008001104 */
[----:B------:R-:W-:Y:S01]  /*1d20*/  UMOV UR6, URZ ;  /* 0x000000ff00067c82 */ /* 0x000fe20008000000 */
[----:B------:R-:W-:Y:S09]  /*1d30*/  BRA.U !UP0, `(.L_x_26) ;  /* 0x0000000108c07547 */ /* 0x000ff2000b800000 */
[----:B------:R-:W-:Y:S01]  /*1d40*/  UMOV UR13, URZ ;  /* 0x000000ff000d7c82 */ /* 0x000fe20008000000 */
[----:B------:R-:W-:-:S05]  /*1d50*/  UMOV UR4, UR7 ;  /* 0x0000000700047c82 */ /* 0x000fca0008000000 */
.L_x_32:
[----:B------:R-:W-:Y:S01]  /*1d60*/  ULEA UR33, UR4, UR21, 0x3 ;  /* 0x0000001504217291 */ /* 0x000fe2000f8e18ff */
[----:B--2---:R-:W-:Y:S01]  /*1d70*/  @!P3 MOV R2, 0x2800 ;  /* 0x000028000002b802 */ /* 0x004fe20000000f00 */
[----:B--2-4-:R-:W-:Y:S10]  /*1d80*/  @P0 BRA `(.L_x_27) ;  /* 0x00000000000c0947 */ /* 0x014ff40003800000 */
[----:B------:R-:W-:-:S04]  /*1d90*/  SHF.L.U32 R3, R12, 0x1f, RZ ;  /* 0x0000001f0c037819 */ /* 0x000fc800000006ff */
[----:B------:R-:W2:Y:S02]  /*1da0*/  SYNCS.PHASECHK.TRANS64.TRYWAIT P0, [UR33+0xa0], R3 ;  /* 0x0000a003ff0075a7 */ /* 0x000ea40008001121 */
[----:B--2---:R-:W-:Y:S05]  /*1db0*/  @!P0 BRA `(.L_x_28) ;  /* 0x0000008400388947 */ /* 0x004fea0003800000 */
.L_x_27:
[----:B------:R2:W-:Y:S01]  /*1dc0*/  @!P3 SYNCS.ARRIVE.TRANS64 RZ, [UR33], R2 ;  /* 0x00000002ffffb9a7 */ /* 0x0005e20008000021 */
[----:B------:R-:W-:-:S04]  /*1dd0*/  ULOP3.LUT UR5, UR25, 0x2, URZ, 0xfc, !UPT ;  /* 0x0000000219057892 */ /* 0x000fc8000f8efcff */
[----:B------:R-:W-:-:S09]  /*1de0*/  UISETP.NE.AND UP0, UPT, UR5, 0x2, UPT ;  /* 0x000000020500788c */ /* 0x000fd2000bf05270 */
[----:B------:R-:W-:Y:S05]  /*1df0*/  BRA.U UP0, `(.L_x_29) ;  /* 0x0000000100047547 */ /* 0x000fea000b800000 */
[----:B------:R-:W-:Y:S05]  /*1e00*/  BPT.TRAP 0x1 ;  /* 0x000000040000795c */ /* 0x000fea0000300000 */
.L_x_29:
[----:B------:R-:W-:Y:S04]  /*1e10*/  BSSY.RECONVERGENT B0, `(.L_x_30) ;  /* 0x0000003000007945 */ /* 0x000fe80003800200 */
[----:B------:R-:W-:Y:S05]  /*1e20*/  @P2 BRA `(.L_x_31) ;  /* 0x0000000000042947 */ /* 0x000fea0003800000 */
[----:B------:R-:W-:Y:S05]  /*1e30*/  BPT.TRAP 0x1 ;  /* 0x000000040000795c */ /* 0x000fea0000300000 */
.L_x_31:
[----:B------:R-:W-:Y:S05]  /*1e40*/  BSYNC.RECONVERGENT B0 ;  /* 0x0000000000007941 */ /* 0x000fea0003800200 */
.L_x_30:
[----:B------:R-:W-:Y:S02]  /*1e50*/  UIADD3 UR5, UPT, UPT, UR4, 0x1, URZ ;  /* 0x0000000104057890 */ /* 0x000fe4000fffe0ff */
[----:B------:R-:W-:Y:S02]  /*1e60*/  ULEA UR32, UR4, UR31, 0xb ;  /* 0x0000001f04207291 */ /* 0x000fe4000f8e58ff */
[----:B------:R-:W-:Y:S02]  /*1e70*/  UISETP.NE.AND UP0, UPT, UR5, 0x14, UPT ;  /* 0x000000140500788c */ /* 0x000fe4000bf05270 */
[----:B------:R-:W-:Y:S02]  /*1e80*/  ULEA UR8, UR4, UR30, 0xd ;  /* 0x0000001e04087291 */ /* 0x000fe4000f8e68ff */
[----:B------:R-:W-:Y:S02]  /*1e90*/  USEL UR6, URZ, 0x1, UP0 ;  /* 0x00000001ff067887 */ /* 0x000fe40008000000 */
[----:B------:R-:W-:-:S02]  /*1ea0*/  USEL UR7, UR5, URZ, UP0 ;  /* 0x000000ff05077287 */ /* 0x000fc40008000000 */
[----:B------:R-:W-:Y:S02]  /*1eb0*/  UIADD3 UR4, UP0, UPT, UR28, 0x180, URZ ;  /* 0x000001801c047890 */ /* 0x000fe4000ff1e0ff */
[----:B------:R-:W-:Y:S01]  /*1ec0*/  ULEA UR5, UR7, UR21, 0x3 ;  /* 0x0000001507057291 */ /* 0x000fe2000f8e18ff */
[----:B------:R-:W-:Y:S01]  /*1ed0*/  LOP3.LUT R12, R12, UR6, RZ, 0x3c, !PT ;  /* 0x000000060c0c7c12 */ /* 0x000fe2000f8e3cff */
[----:B------:R-:W-:Y:S02]  /*1ee0*/  USHF.L.U32 UR34, UR13, 0x5, URZ ;  /* 0x000000050d227899 */ /* 0x000fe400080006ff */
[----:B------:R-:W-:Y:S01]  /*1ef0*/  UIADD3 UR13, UPT, UPT, UR13, 0x1, URZ ;  /* 0x000000010d0d7890 */ /* 0x000fe2000fffe0ff */
[----:B-1----:R-:W-:Y:S01]  /*1f00*/  SHF.L.U32 R0, R12, 0x1f, RZ ;  /* 0x0000001f0c007819 */ /* 0x002fe200000006ff */
[----:B------:R-:W-:Y:S02]  /*1f10*/  UIADD3 UR14, UP1, UPT, UR28, 0x80, URZ ;  /* 0x000000801c0e7890 */ /* 0x000fe4000ff3e0ff */
[----:B------:R-:W-:Y:S01]  /*1f20*/  UIADD3 UR32, UPT, UPT, UR21, 0x6600, UR32 ;  /* 0x0000660015207890 */ /* 0x000fe2000fffe020 */
[----:B------:R3:W4:Y:S01]  /*1f30*/  SYNCS.PHASECHK.TRANS64.TRYWAIT P0, [UR5+0xa0], R0 ;  /* 0x0000a000ff0075a7 */ /* 0x0007220008001105 */
[----:B------:R-:W-:-:S02]  /*1f40*/  UIADD3.X UR5, UPT, UPT, URZ, UR29, URZ, UP0, !UPT ;  /* 0x0000001dff057290 */ /* 0x000fc400087fe4ff */
[----:B------:R-:W-:Y:S02]  /*1f50*/  UISETP.NE.AND UP0, UPT, UR13, UR24, UPT ;  /* 0x000000180d00728c */ /* 0x000fe4000bf05270 */
[----:B------:R-:W-:Y:S02]  /*1f60*/  UIADD3.X UR15, UPT, UPT, URZ, UR29, URZ, UP1, !UPT ;  /* 0x0000001dff0f7290 */ /* 0x000fe40008ffe4ff */
[----:B------:R-:W-:Y:S02]  /*1f70*/  UPRMT UR16, URZ, 0x5410, UR27 ;  /* 0x00005410ff107896 */ /* 0x000fe4000800001b */
[----:B------:R-:W-:Y:S02]  /*1f80*/  UIADD3 UR8, UPT, UPT, UR21, 0x10600, UR8 ;  /* 0x0001060015087890 */ /* 0x000fe4000fffe008 */
[----:B------:R-:W-:Y:S01]  /*1f90*/  UPRMT UR6, URZ, 0x5410, UR26 ;  /* 0x00005410ff067896 */ /* 0x000fe2000800001a */
[----:B------:R-:W-:Y:S01]  /*1fa0*/  UMOV UR18, 0x0 ;  /* 0x0000000000127882 */ /* 0x000fe20000000000 */
[----:B------:R-:W-:Y:S01]  /*1fb0*/  UMOV UR19, 0x10000000 ;  /* 0x1000000000137882 */ /* 0x000fe20000000000 */
[----:B------:R-:W-:Y:S01]  /*1fc0*/  UMOV UR12, UR36 ;  /* 0x00000024000c7c82 */ /* 0x000fe20008000000 */
[----:B------:R-:W-:Y:S01]  /*1fd0*/  UMOV UR9, UR33 ;  /* 0x0000002100097c82 */ /* 0x000fe20008000000 */
[----:B------:R-:W-:Y:S01]  /*1fe0*/  UMOV UR10, UR34 ;  /* 0x00000022000a7c82 */ /* 0x000fe20008000000 */
[----:B------:R-:W-:Y:S03]  /*1ff0*/  UTMALDG.3D.MULTICAST [UR32], [UR14], UR16, desc[UR18] ;  /* 0x000012200e0073b4 */ /* 0x000fe60008011810 */
[----:B------:R1:W-:Y:S02]  /*2000*/  UTMALDG.3D.MULTICAST [UR8], [UR4], UR6, desc[UR18] ;  /* 0x00001208040073b4 */ /* 0x0003e40008011806 */
[----:B-1----:R-:W-:Y:S01]  /*2010*/  UMOV UR6, UR24 ;  /* 0x0000001800067c82 */ /* 0x002fe20008000000 */
[----:B------:R-:W-:Y:S01]  /*2020*/  UMOV UR4, UR7 ;  /* 0x0000000700047c82 */ /* 0x000fe20008000000 */
[----:B---3--:R-:W-:Y:S05]  /*2030*/  BRA.U UP0, `(.L_x_32) ;  /* 0xfffffffd00487547 */ /* 0x008fea000b83ffff */
.L_x_26:
[----:B------:R-:W-:Y:S01]  /*2040*/  ULEA UR4, UR7, UR21, 0x3 ;  /* 0x0000001507047291 */ /* 0x000fe2000f8e18ff */
[----:B-1----:R-:W-:Y:S01]  /*2050*/  SHF.L.U32 R0, R12, 0x1f, RZ ;  /* 0x0000001f0c007819 */ /* 0x002fe200000006ff */
[----:B------:R-:W-:Y:S01]  /*2060*/  @!P1 SYNCS.ARRIVE.TRANS64.A1T0 RZ, [UR21+0x188], RZ ;  /* 0x000188ffffff99a7 */ /* 0x000fe20008100015 */
[----:B------:R-:W-:-:S06]  /*2070*/  UISETP.GT.AND UP0, UPT, UR45, UR44, UPT ;  /* 0x0000002c2d00728c */ /* 0x000fcc000bf04270 */
[----:B--2-4-:R1:W2:Y:S03]  /*2080*/  SYNCS.PHASECHK.TRANS64.TRYWAIT P0, [UR4+0xa0], R0 ;  /* 0x0000a000ff0075a7 */ /* 0x0142a60008001104 */
[----:B------:R-:W-:Y:S05]  /*2090*/  BRA.U !UP0, `(.L_x_33) ;  /* 0x0000000108bc7547 */ /* 0x000fea000b800000 */
[----:B------:R-:W-:Y:S01]  /*20a0*/  UIADD3 UR13, UPT, UPT, UR47, UR6, URZ ;  /* 0x000000062f0d7290 */ /* 0x000fe2000fffe0ff */
[----:B------:R-:W-:-:S11]  /*20b0*/  UMOV UR4, UR7 ;  /* 0x0000000700047c82 */ /* 0x000fd60008000000 */
.L_x_39:
[----:B------:R-:W-:Y:S01]  /*20c0*/  ULEA UR17, UR4, UR21, 0x3 ;  /* 0x0000001504117291 */ /* 0x000fe2000f8e18ff */
[----:B--2---:R-:W-:Y:S01]  /*20d0*/  @!P3 MOV R2, 0x2800 ;  /* 0x000028000002b802 */ /* 0x004fe20000000f00 */
[----:B--2-4-:R-:W-:Y:S10]  /*20e0*/  @P0 BRA `(.L_x_34) ;  /* 0x00000000000c0947 */ /* 0x014ff40003800000 */
[----:B------:R-:W-:-:S04]  /*20f0*/  SHF.L.U32 R3, R12, 0x1f, RZ ;  /* 0x0000001f0c037819 */ /* 0x000fc800000006ff */
[----:B------:R-:W2:Y:S02]  /*2100*/  SYNCS.PHASECHK.TRANS64.TRYWAIT P0, [UR17+0xa0], R3 ;  /* 0x0000a003ff0075a7 */ /* 0x000ea40008001111 */
[----:B--2---:R-:W-:Y:S05]  /*2110*/  @!P0 BRA `(.L_x_35) ;  /* 0x0000008000788947 */ /* 0x004fea0003800000 */
.L_x_34:
[----:B------:R2:W-:Y:S01]  /*2120*/  @!P3 SYNCS.ARRIVE.TRANS64 RZ, [UR17], R2 ;  /* 0x00000002ffffb9a7 */ /* 0x0005e20008000011 */
[----:B------:R-:W-:-:S04]  /*2130*/  ULOP3.LUT UR5, UR25, 0x2, URZ, 0xfc, !UPT ;  /* 0x0000000219057892 */ /* 0x000fc8000f8efcff */
[----:B------:R-:W-:-:S09]  /*2140*/  UISETP.NE.AND UP0, UPT, UR5, 0x2, UPT ;  /* 0x000000020500788c */ /* 0x000fd2000bf05270 */
[----:B------:R-:W-:Y:S05]  /*2150*/  BRA.U UP0, `(.L_x_36) ;  /* 0x0000000100047547 */ /* 0x000fea000b800000 */
[----:B------:R-:W-:Y:S05]  /*2160*/  BPT.TRAP 0x1 ;  /* 0x000000040000795c */ /* 0x000fea0000300000 */
.L_x_36:
[----:B------:R-:W-:Y:S04]  /*2170*/  BSSY.RECONVERGENT B0, `(.L_x_37) ;  /* 0x0000003000007945 */ /* 0x000fe80003800200 */
[----:B------:R-:W-:Y:S05]  /*2180*/  @P2 BRA `(.L_x_38) ;  /* 0x0000000000042947 */ /* 0x000fea0003800000 */
[----:B------:R-:W-:Y:S05]  /*2190*/  BPT.TRAP 0x1 ;  /* 0x000000040000795c */ /* 0x000fea0000300000 */
.L_x_38:
[----:B------:R-:W-:Y:S05]  /*21a0*/  BSYNC.RECONVERGENT B0 ;  /* 0x0000000000007941 */ /* 0x000fea0003800200 */
.L_x_37:
[----:B------:R-:W-:Y:S02]  /*21b0*/  UIADD3 UR5, UPT, UPT, UR4, 0x1, URZ ;  /* 0x0000000104057890 */ /* 0x000fe4000fffe0ff */
[----:B------:R-:W-:Y:S02]  /*21c0*/  UIADD3 UR14, UP1, UPT, UR28, 0x80, URZ ;  /* 0x000000801c0e7890 */ /* 0x000fe4000ff3e0ff */
[----:B------:R-:W-:Y:S02]  /*21d0*/  UISETP.NE.AND UP0, UPT, UR5, 0x14, UPT ;  /* 0x000000140500788c */ /* 0x000fe4000bf05270 */
[----:B------:R-:W-:Y:S02]  /*21e0*/  ULEA UR16, UR4, UR38, 0xb ;  /* 0x0000002604107291 */ /* 0x000fe4000f8e58ff */
[----:B------:R-:W-:Y:S02]  /*21f0*/  USEL UR8, URZ, 0x1, UP0 ;  /* 0x00000001ff087887 */ /* 0x000fe40008000000 */
[----:B------:R-:W-:-:S02]  /*2200*/  USEL UR7, UR5, URZ, UP0 ;  /* 0x000000ff05077287 */ /* 0x000fc40008000000 */
[----:B------:R-:W-:Y:S02]  /*2210*/  UIADD3 UR22, UP0, UPT, UR28, 0x180, URZ ;  /* 0x000001801c167890 */ /* 0x000fe4000ff1e0ff */
[----:B------:R-:W-:Y:S01]  /*2220*/  ULEA UR5, UR7, UR21, 0x3 ;  /* 0x0000001507057291 */ /* 0x000fe2000f8e18ff */
[----:B------:R-:W-:Y:S01]  /*2230*/  LOP3.LUT R12, R12, UR8, RZ, 0x3c, !PT ;  /* 0x000000080c0c7c12 */ /* 0x000fe2000f8e3cff */
[----:B------:R-:W-:Y:S02]  /*2240*/  ULEA UR8, UR4, UR37, 0xd ;  /* 0x0000002504087291 */ /* 0x000fe4000f8e68ff */
[----:B------:R-:W-:Y:S01]  /*2250*/  USHF.L.U32 UR18, UR6, 0x5, URZ ;  /* 0x0000000506127899 */ /* 0x000fe200080006ff */
[----:B-1----:R-:W-:Y:S01]  /*2260*/  SHF.L.U32 R0, R12, 0x1f, RZ ;  /* 0x0000001f0c007819 */ /* 0x002fe200000006ff */
[----:B------:R-:W-:Y:S02]  /*2270*/  UPRMT UR4, URZ, 0x5410, UR27 ;  /* 0x00005410ff047896 */ /* 0x000fe4000800001b */
[----:B------:R-:W-:Y:S01]  /*2280*/  UIADD3.X UR15, UPT, UPT, URZ, UR29, URZ, UP1, !UPT ;  /* 0x0000001dff0f7290 */ /* 0x000fe20008ffe4ff */
[----:B------:R3:W4:Y:S01]  /*2290*/  SYNCS.PHASECHK.TRANS64.TRYWAIT P0, [UR5+0xa0], R0 ;  /* 0x0000a000ff0075a7 */ /* 0x0007220008001105 */
[----:B------:R-:W-:-:S02]  /*22a0*/  UPRMT UR5, URZ, 0x5410, UR26 ;  /* 0x00005410ff057896 */ /* 0x000fc4000800001a */
[----:B------:R-:W-:Y:S01]  /*22b0*/  UIADD3.X UR23, UPT, UPT, URZ, UR29, URZ, UP0, !UPT ;  /* 0x0000001dff177290 */ /* 0x000fe200087fe4ff */
[----:B------:R-:W-:Y:S01]  /*22c0*/  UMOV UR32, 0x0 ;  /* 0x0000000000207882 */ /* 0x000fe20000000000 */
[----:B------:R-:W-:Y:S01]  /*22d0*/  UMOV UR33, 0x10000000 ;  /* 0x1000000000217882 */ /* 0x000fe20000000000 */
[----:B------:R-:W-:Y:S01]  /*22e0*/  UMOV UR19, UR35 ;  /* 0x0000002300137c82 */ /* 0x000fe20008000000 */
[----:B------:R-:W-:Y:S01]  /*22f0*/  UMOV UR20, UR36 ;  /* 0x0000002400147c82 */ /* 0x000fe20008000000 */
[----:B------:R-:W-:Y:S01]  /*2300*/  UMOV UR12, UR36 ;  /* 0x00000024000c7c82 */ /* 0x000fe20008000000 */
[----:B------:R-:W-:Y:S01]  /*2310*/  UMOV UR9, UR17 ;  /* 0x0000001100097c82 */ /* 0x000fe20008000000 */
[----:B------:R-:W-:Y:S01]  /*2320*/  UMOV UR10, UR18 ;  /* 0x00000012000a7c82 */ /* 0x000fe20008000000 */
[----:B------:R1:W-:Y:S01]  /*2330*/  UTMALDG.3D.MULTICAST [UR16], [UR14], UR4, desc[UR32] ;  /* 0x000020100e0073b4 */ /* 0x0003e20008011804 */
[----:B------:R-:W-:-:S04]  /*2340*/  UIADD3 UR6, UPT, UPT, UR6, 0x1, URZ ;  /* 0x0000000106067890 */ /* 0x000fc8000fffe0ff */
[----:B------:R-:W-:Y:S01]  /*2350*/  UISETP.NE.AND UP0, UPT, UR6, UR13, UPT ;  /* 0x0000000d0600728c */ /* 0x000fe2000bf05270 */
[----:B------:R3:W-:Y:S01]  /*2360*/  UTMALDG.3D.MULTICAST [UR8], [UR22], UR5, desc[UR32] ;  /* 0x00002008160073b4 */ /* 0x0007e20008011805 */
[----:B-1----:R-:W-:-:S07]  /*2370*/  UMOV UR4, UR7 ;  /* 0x0000000700047c82 */ /* 0x002fce0008000000 */
[----:B---3--:R-:W-:Y:S05]  /*2380*/  BRA.U UP0, `(.L_x_39) ;  /* 0xfffffffd004c7547 */ /* 0x008fea000b83ffff */
.L_x_33:
[C---:B------:R-:W-:Y:S01]  /*2390*/  LEA R3, R11.reuse, UR21, 0x3 ;  /* 0x000000150b037c11 */ /* 0x040fe2000f8e18ff */
[----:B------:R-:W-:Y:S01]  /*23a0*/  NOP ;  /* 0x0000000000007918 */ /* 0x000fe20000000000 */
[----:B-1----:R-:W-:Y:S02]  /*23b0*/  SHF.L.U32 R0, R10, 0x1f, RZ ;  /* 0x0000001f0a007819 */ /* 0x002fe400000006ff */
[----:B------:R-:W-:Y:S02]  /*23c0*/  LEA R5, R11, UR21, 0x4 ;  /* 0x000000150b057c11 */ /* 0x000fe4000f8e20ff */
[----:B--2-4-:R-:W1:Y:S02]  /*23d0*/  SYNCS.PHASECHK.TRANS64.TRYWAIT P0, [R3+URZ+0x190], R0 ;  /* 0x00019000030075a7 */ /* 0x014e6400080011ff */
[----:B-1----:R-:W-:Y:S05]  /*23e0*/  @!P0 BRA `(.L_x_40) ;  /* 0x0000007c00dc8947 */ /* 0x002fea0003800000 */
.L_x_152:
[----:B------:R-:W2:Y:S01]  /*23f0*/  LDS.128 R4, [R5+0x220] ;  /* 0x0002200005047984 */ /* 0x000ea20000000c00 */
[----:B------:R-:W-:Y:S01]  /*2400*/  UISETP.GE.AND UP0, UPT, UR42, 0x1, UPT ;  /* 0x000000012a00788c */ /* 0x000fe2000bf06270 */
[----:B------:R-:W-:Y:S01]  /*2410*/  @!PT LDS RZ, [RZ] ;  /* 0x00000000fffff984 */ /* 0x000fe20000000800 */
[----:B------:R-:W-:Y:S01]  /*2420*/  @!PT LDS RZ, [RZ] ;  /* 0x00000000fffff984 */ /* 0x000fe20000000800 */
[----:B------:R-:W-:Y:S01]  /*2430*/  @!PT LDS RZ, [RZ] ;  /* 0x00000000fffff984 */ /* 0x000fe20000000800 */
[----:B------:R-:W-:Y:S01]  /*2440*/  @!PT LDS RZ, [RZ] ;  /* 0x00000000fffff984 */ /* 0x000fe20000000800 */
[----:B------:R3:W-:Y:S06]  /*2450*/  MEMBAR.ALL.CTA ;  /* 0x0000000000007992 */ /* 0x0007ec0000008000 */
[----:B---3--:R-:W3:Y:S01]  /*2460*/  FENCE.VIEW.ASYNC.S ;  /* 0x00000000000073c6 */ /* 0x008ee20000000000 */
[----:B--2---:R-:W-:-:S13]  /*2470*/  LOP3.LUT P0, RZ, R6, 0x1, RZ, 0xc0, !PT ;  /* 0x0000000106ff7812 */ /* 0x004fda000780c0ff */
[----:B---3--:R-:W-:Y:S01]  /*2480*/  VOTEU.ANY UP1, P0 ;  /* 0x0000000000ff7886 */ /* 0x008fe20000020100 */
[----:B------:R-:W-:-:S13]  /*2490*/  PLOP3.LUT P0, PT, PT, PT, UP1, 0x80, 0x8 ;  /* 0x000000000008781c */ /* 0x000fda0003f0f018 */
[----:B-1----:R-:W-:Y:S02]  /*24a0*/  @P0 LOP3.LUT R0, R5, 0xffff, RZ, 0xc0, !PT ;  /* 0x0000ffff05000812 */ /* 0x002fe400078ec0ff */
[----:B------:R-:W-:Y:S02]  /*24b0*/  @P0 MOV R2, R4 ;  /* 0x0000000400020202 */ /* 0x000fe40000000f00 */
[----:B------:R-:W-:Y:S01]  /*24c0*/  @P0 R2UR UR5, R0 ;  /* 0x00000000000502ca */ /* 0x000fe200000e0000 */
[----:B------:R-:W-:Y:S01]  /*24d0*/  VIADD R0, R3, 0x1a0 ;  /* 0x000001a003007836 */ /* 0x000fe20000000000 */
[----:B------:R-:W-:Y:S02]  /*24e0*/  @P0 SHF.R.U32.HI R4, RZ, 0x10, R5 ;  /* 0x00000010ff040819 */ /* 0x000fe40000011605 */
[----:B------:R-:W-:Y:S02]  /*24f0*/  @P0 R2UR UR6, R2 ;  /* 0x00000000020602ca */ /* 0x000fe400000e0000 */
[----:B------:R-:W-:-:S02]  /*2500*/  PRMT R0, RZ, 0x654, R0 ;  /* 0x00000654ff007816 */ /* 0x000fc40000000000 */
[----:B------:R-:W-:Y:S02]  /*2510*/  @P0 R2UR UR4, R4 ;  /* 0x00000000040402ca */ /* 0x000fe400000e0000 */
[----:B------:R1:W-:Y:S03]  /*2520*/  SYNCS.ARRIVE.TRANS64.RED.A1T0 RZ, [R0+URZ], RZ ;  /* 0x000000ff00ff79a7 */ /* 0x0003e600081004ff */
[----:B------:R-:W-:-:S04]  /*2530*/  @UP1 UMOV UR39, UR5 ;  /* 0x0000000500271c82 */ /* 0x000fc80008000000 */
[----:B------:R-:W-:-:S04]  /*2540*/  @UP1 UMOV UR40, UR6 ;  /* 0x0000000600281c82 */ /* 0x000fc80008000000 */
[----:B------:R-:W-:Y:S01]  /*2550*/  @UP1 UMOV UR36, UR4 ;  /* 0x0000000400241c82 */ /* 0x000fe20008000000 */
[----:B------:R-:W-:Y:S05]  /*2560*/  BRA.U !UP0, `(.L_x_41) ;  /* 0x0000000108d47547 */ /* 0x000fea000b800000 */
[----:B------:R-:W2:Y:S01]  /*2570*/  LDCU.128 UR12, c[0x0][0xb10] ;  /* 0x00016200ff0c77ac */ /* 0x000ea20008000c00 */
[----:B------:R-:W3:Y:S01]  /*2580*/  LDCU UR22, c[0x0][0xb20] ;  /* 0x00016400ff1677ac */ /* 0x000ee20008000800 */
[----:B------:R-:W4:Y:S01]  /*2590*/  LDCU UR20, c[0x0][0xb0c] ;  /* 0x00016180ff1477ac */ /* 0x000f220008000800 */
[----:B------:R-:W1:Y:S01]  /*25a0*/  LDCU.64 UR8, c[0x0][0xb28] ;  /* 0x00016500ff0877ac */ /* 0x000e620008000a00 */
[----:B------:R-:W-:Y:S02]  /*25b0*/  UISETP.NE.AND UP3, UPT, UR42, 0x1, UPT ;  /* 0x000000012a00788c */ /* 0x000fe4000bf65270 */
[----:B--2---:R-:W-:Y:S02]  /*25c0*/  UIMAD.WIDE.U32 UR10, UR41, UR15, URZ ;  /* 0x0000000f290a72a5 */ /* 0x004fe4000f8e00ff */
[----:B------:R-:W-:Y:S02]  /*25d0*/  UIMAD.WIDE.U32 UR4, UR43, UR12, URZ ;  /* 0x0000000c2b0472a5 */ /* 0x000fe4000f8e00ff */
[----:B------:R-:W-:-:S02]  /*25e0*/  UISETP.NE.AND UP0, UPT, UR14, 0x1, UPT ;  /* 0x000000010e00788c */ /* 0x000fc4000bf05270 */
[----:B------:R-:W-:Y:S01]  /*25f0*/  UIMAD.WIDE.U32 UR18, UR39, UR15, URZ ;  /* 0x0000000f271272a5 */ /* 0x000fe2000f8e00ff */
[----:B------:R-:W-:Y:S02]  /*2600*/  UMOV UR10, UR11 ;  /* 0x0000000b000a7c82 */ /* 0x000fe40008000000 */
[----:B------:R-:W-:Y:S01]  /*2610*/  UMOV UR4, UR5 ;  /* 0x0000000500047c82 */ /* 0x000fe20008000000 */
[----:B---3--:R-:W-:Y:S02]  /*2620*/  USHF.R.U32.HI UR10, URZ, UR22, UR10 ;  /* 0x00000016ff0a7299 */ /* 0x008fe4000801160a */
[----:B----4-:R-:W-:Y:S02]  /*2630*/  UISETP.NE.AND UP2, UPT, UR20, 0x1, UPT ;  /* 0x000000011400788c */ /* 0x010fe4000bf45270 */
[----:B------:R-:W-:Y:S02]  /*2640*/  USHF.R.U32.HI UR4, URZ, UR13, UR4 ;  /* 0x0000000dff047299 */ /* 0x000fe40008011604 */
[----:B------:R-:W-:-:S02]  /*2650*/  USEL UR5, UR41, UR10, !UP0 ;  /* 0x0000000a29057287 */ /* 0x000fc4000c000000 */
[----:B------:R-:W-:Y:S02]  /*2660*/  USEL UR6, UR43, UR4, !UP2 ;  /* 0x000000042b067287 */ /* 0x000fe4000d000000 */
[----:B-1----:R-:W-:Y:S01]  /*2670*/  UIMAD.WIDE.U32 UR10, UR5, UR8, URZ ;  /* 0x00000008050a72a5 */ /* 0x002fe2000f8e00ff */
[----:B------:R-:W-:Y:S01]  /*2680*/  UMOV UR4, UR19 ;  /* 0x0000001300047c82 */ /* 0x000fe20008000000 */
[----:B------:R-:W-:Y:S02]  /*2690*/  UIMAD.WIDE.U32 UR16, UR40, UR12, URZ ;  /* 0x0000000c281072a5 */ /* 0x000fe4000f8e00ff */
[----:B------:R-:W-:-:S03]  /*26a0*/  UIMAD.WIDE.U32 UR18, UR6, UR8, URZ ;  /* 0x00000008061272a5 */ /* 0x000fc6000f8e00ff */
[----:B------:R-:W-:Y:S01]  /*26b0*/  UMOV UR10, UR11 ;  /* 0x0000000b000a7c82 */ /* 0x000fe20008000000 */
[----:B------:R-:W-:Y:S02]  /*26c0*/  USHF.R.U32.HI UR4, URZ, UR22, UR4 ;  /* 0x00000016ff047299 */ /* 0x000fe40008011604 */
[----:B------:R-:W-:Y:S01]  /*26d0*/  @UP3 USHF.R.U32.HI UR5, URZ, UR9, UR10 ;  /* 0x00000009ff053299 */ /* 0x000fe2000801160a */
[----:B------:R-:W-:Y:S01]  /*26e0*/  UMOV UR16, UR17 ;  /* 0x0000001100107c82 */ /* 0x000fe20008000000 */
[----:B------:R-:W-:Y:S01]  /*26f0*/  UMOV UR18, UR19 ;  /* 0x0000001300127c82 */ /* 0x000fe20008000000 */
[----:B------:R-:W-:Y:S02]  /*2700*/  USHF.R.U32.HI UR13, URZ, UR13, UR16 ;  /* 0x0000000dff0d7299 */ /* 0x000fe40008011610 */
[----:B------:R-:W-:Y:S02]  /*2710*/  USEL UR4, UR39, UR4, !UP0 ;  /* 0x0000000427047287 */ /* 0x000fe4000c000000 */
[----:B------:R-:W-:-:S02]  /*2720*/  @UP3 USHF.R.U32.HI UR6, URZ, UR9, UR18 ;  /* 0x00000009ff063299 */ /* 0x000fc40008011612 */
[----:B------:R-:W-:Y:S02]  /*2730*/  UIMAD UR10, UR42, UR5, URZ ;  /* 0x000000052a0a72a4 */ /* 0x000fe4000f8e02ff */
[----:B------:R-:W-:Y:S02]  /*2740*/  USEL UR5, UR40, UR13, !UP2 ;  /* 0x0000000d28057287 */ /* 0x000fe4000d000000 */
[----:B------:R-:W-:Y:S02]  /*2750*/  UIMAD UR12, UR42, UR6, URZ ;  /* 0x000000062a0c72a4 */ /* 0x000fe4000f8e02ff */
[----:B------:R-:W-:Y:S02]  /*2760*/  UISETP.GE.AND UP0, UPT, UR4, UR10, UPT ;  /* 0x0000000a0400728c */ /* 0x000fe4000bf06270 */
[----:B------:R-:W-:Y:S02]  /*2770*/  UIMAD.WIDE.U32 UR10, UR4, UR8, URZ ;  /* 0x00000008040a72a5 */ /* 0x000fe4000f8e00ff */
[----:B------:R-:W-:-:S02]  /*2780*/  UISETP.GE.OR UP0, UPT, UR5, UR12, UP0 ;  /* 0x0000000c0500728c */ /* 0x000fc40008706670 */
        /* <DEDUP_REMOVED lines=19> */
.L_x_41:
[----:B------:R-:W2:Y:S02]  /*28c0*/  LDCU UR4, c[0x0][0xb30] ;  /* 0x00016600ff0477ac */ /* 0x000ea40008000800 */
[----:B--2---:R-:W-:-:S09]  /*28d0*/  UISETP.NE.AND UP0, UPT, UR4, 0x1, UPT ;  /* 0x000000010400788c */ /* 0x004fd2000bf05270 */
[----:B------:R-:W-:Y:S05]  /*28e0*/  BRA.U UP0, `(.L_x_42) ;  /* 0x0000000100447547 */ /* 0x000fea000b800000 */
        /* <DEDUP_REMOVED lines=17> */
.L_x_42:
[----:B------:R-:W-:Y:S01]  /*2a00*/  VIADD R11, R11, 0x1 ;  /* 0x000000010b0b7836 */ /* 0x000fe20000000000 */
[----:B------:R-:W-:Y:S01]  /*2a10*/  R2UR UR4, R87 ;  /* 0x00000000570472ca */ /* 0x000fe200000e0000 */
[----:B------:R-:W-:Y:S01]  /*2a20*/  UIADD3 UR16, UPT, UPT, UR40, UR59, URZ ;  /* 0x0000003b28107290 */ /* 0x000fe2000fffe0ff */
[----:B------:R-:W-:Y:S02]  /*2a30*/  PLOP3.LUT P1, PT, PT, PT, PT, 0x80, 0x8 ;  /* 0x000000000008781c */ /* 0x000fe40003f2f070 */
[----:B------:R-:W-:-:S04]  /*2a40*/  ISETP.NE.AND P0, PT, R11, 0x2, PT ;  /* 0x000000020b00780c */ /* 0x000fc80003f05270 */
[----:B------:R-:W-:Y:S02]  /*2a50*/  SEL R3, RZ, 0x1, P0 ;  /* 0x00000001ff037807 */ /* 0x000fe40000000000 */
[----:B------:R-:W-:Y:S02]  /*2a60*/  SEL R11, R11, RZ, P0 ;  /* 0x000000ff0b0b7207 */ /* 0x000fe40000000000 */
[----:B------:R-:W-:Y:S01]  /*2a70*/  LOP3.LUT R10, R10, R3, RZ, 0x3c, !PT ;  /* 0x000000030a0a7212 */ /* 0x000fe200078e3cff */
[----:B------:R-:W-:Y:S01]  /*2a80*/  UIADD3 UR20, UPT, UPT, UR39, UR4, URZ ;  /* 0x0000000427147290 */ /* 0x000fe2000fffe0ff */
[----:B------:R-:W-:Y:S11]  /*2a90*/  BRA.U UP1, `(.L_x_43) ;  /* 0xfffffff101507547 */ /* 0x000ff6000b83ffff */
[----:B------:R-:W-:Y:S01]  /*2aa0*/  UIADD3 UR21, UPT, UPT, UR21, 0xa0, URZ ;  /* 0x000000a015157890 */ /* 0x000fe2000fffe0ff */
[----:B------:R-:W-:-:S03]  /*2ab0*/  SHF.L.U32 R3, R12, 0x1f, RZ ;  /* 0x0000001f0c037819 */ /* 0x000fc600000006ff */
[----:B------:R-:W-:-:S09]  /*2ac0*/  ULEA UR4, UR7, UR21, 0x3 ;  /* 0x0000001507047291 */ /* 0x000fd2000f8e18ff */
[----:B------:R-:W2:Y:S02]  /*2ad0*/  SYNCS.PHASECHK.TRANS64.TRYWAIT P0, [UR4], R3 ;  /* 0x00000003ff0075a7 */ /* 0x000ea40008001104 */
[----:B--2---:R-:W-:Y:S05]  /*2ae0*/  @!P0 BRA `(.L_x_44) ;  /* 0x0000007800308947 */ /* 0x004fea0003800000 */
.L_x_154:
[----:B------:R-:W-:-:S04]  /*2af0*/  UIADD3 UR4, UPT, UPT, UR7, 0x1, URZ ;  /* 0x0000000107047890 */ /* 0x000fc8000fffe0ff */
[----:B------:R-:W-:-:S04]  /*2b00*/  UISETP.NE.AND UP0, UPT, UR4, 0x14, UPT ;  /* 0x000000140400788c */ /* 0x000fc8000bf05270 */
[----:B------:R-:W-:Y:S02]  /*2b10*/  USEL UR6, URZ, 0x1, UP0 ;  /* 0x00000001ff067887 */ /* 0x000fe40008000000 */
[----:B------:R-:W-:-:S04]  /*2b20*/  USEL UR4, UR4, URZ, UP0 ;  /* 0x000000ff04047287 */ /* 0x000fc80008000000 */
[----:B------:R-:W-:Y:S01]  /*2b30*/  ULEA UR5, UR4, UR21, 0x3 ;  /* 0x0000001504057291 */ /* 0x000fe2000f8e18ff */
[----:B------:R-:W-:-:S04]  /*2b40*/  LOP3.LUT R2, R12, UR6, RZ, 0x3c, !PT ;  /* 0x000000060c027c12 */ /* 0x000fc8000f8e3cff */
[----:B-1----:R-:W-:-:S04]  /*2b50*/  SHF.L.U32 R3, R2, 0x1f, RZ ;  /* 0x0000001f02037819 */ /* 0x002fc800000006ff */
[----:B------:R-:W1:Y:S02]  /*2b60*/  SYNCS.PHASECHK.TRANS64.TRYWAIT P0, [UR5], R3 ;  /* 0x00000003ff0075a7 */ /* 0x000e640008001105 */
[----:B-1----:R-:W-:Y:S05]  /*2b70*/  @!P0 BRA `(.L_x_45) ;  /* 0x0000007800248947 */ /* 0x002fea0003800000 */
.L_x_156:
        /* <DEDUP_REMOVED lines=9> */
.L_x_158:
        /* <DEDUP_REMOVED lines=9> */
.L_x_160:
        /* <DEDUP_REMOVED lines=9> */
.L_x_162:
        /* <DEDUP_REMOVED lines=9> */
.L_x_164:
        /* <DEDUP_REMOVED lines=9> */
.L_x_166:
        /* <DEDUP_REMOVED lines=9> */
.L_x_168:
        /* <DEDUP_REMOVED lines=9> */
.L_x_170:
        /* <DEDUP_REMOVED lines=9> */
.L_x_172:
        /* <DEDUP_REMOVED lines=9> */
.L_x_174:
        /* <DEDUP_REMOVED lines=9> */
.L_x_176:
        /* <DEDUP_REMOVED lines=9> */
.L_x_178:
        /* <DEDUP_REMOVED lines=9> */
.L_x_180:
        /* <DEDUP_REMOVED lines=9> */
.L_x_182:
        /* <DEDUP_REMOVED lines=9> */
.L_x_184:
        /* <DEDUP_REMOVED lines=9> */
.L_x_186:
        /* <DEDUP_REMOVED lines=9> */
.L_x_188:
        /* <DEDUP_REMOVED lines=9> */
.L_x_190:
[----:B------:R-:W-:-:S04]  /*3510*/  UIADD3 UR4, UPT, UPT, UR4, 0x1, URZ ;  /* 0x0000000104047890 */ /* 0x000fc8000fffe0ff */
[----:B------:R-:W-:-:S04]  /*3520*/  UISETP.NE.AND UP0, UPT, UR4, 0x14, UPT ;  /* 0x000000140400788c */ /* 0x000fc8000bf05270 */
[----:B------:R-:W-:Y:S02]  /*3530*/  USEL UR5, URZ, 0x1, UP0 ;  /* 0x00000001ff057887 */ /* 0x000fe40008000000 */
[----:B------:R-:W-:-:S04]  /*3540*/  USEL UR4, UR4, URZ, UP0 ;  /* 0x000000ff04047287 */ /* 0x000fc80008000000 */
[----:B------:R-:W-:Y:S01]  /*3550*/  ULEA UR4, UR4, UR21, 0x3 ;  /* 0x0000001504047291 */ /* 0x000fe2000f8e18ff */
[----:B-1----:R-:W-:-:S04]  /*3560*/  LOP3.LUT R3, R2, UR5, RZ, 0x3c, !PT ;  /* 0x0000000502037c12 */ /* 0x002fc8000f8e3cff */
[----:B------:R-:W-:Y:S01]  /*3570*/  SHF.L.U32 R3, R3, 0x1f, RZ ;  /* 0x0000001f03037819 */ /* 0x000fe200000006ff */
[----:B------:R-:W-:-:S07]  /*3580*/  IMAD.U32 R0, RZ, RZ, UR4 ;  /* 0x00000004ff007e24 */ /* 0x000fce000f8e00ff */
.L_x_63:
[----:B-1----:R1:W2:Y:S02]  /*3590*/  SYNCS.PHASECHK.TRANS64.TRYWAIT P0, [R0+URZ], R3 ;  /* 0x00000003000075a7 */ /* 0x0022a400080011ff */
[----:B--2---:R-:W-:Y:S05]  /*35a0*/  @!P0 NANOSLEEP.SYNCS 0x989680 ;  /* 0x009896800000895d */ /* 0x004fea0003900000 */
[----:B------:R-:W2:Y:S02]  /*35b0*/  @!P0 SYNCS.PHASECHK.TRANS64 P0, [R0+URZ], R3 ;  /* 0x00000003000085a7 */ /* 0x000ea400080010ff */
[----:B--2---:R-:W-:Y:S05]  /*35c0*/  @P0 EXIT ;  /* 0x000000000000094d */ /* 0x004fea0003800000 */
[----:B------:R-:W-:Y:S05]  /*35d0*/  BRA `(.L_x_63) ;  /* 0xfffffffc00ec7947 */ /* 0x000fea000383ffff */
.L_x_23:
[----:B------:R-:W2:Y:S02]  /*35e0*/  S2UR UR4, SR_CgaCtaId ;  /* 0x00000000000479c3 */ /* 0x000ea40000008800 */
[----:B--2---:R-:W-:-:S04]  /*35f0*/  UISETP.NE.AND UP0, UPT, UR4, URZ, UPT ;  /* 0x000000ff0400728c */ /* 0x004fc8000bf05270 */
[----:B------:R-:W-:-:S09]  /*3600*/  UISETP.NE.OR UP0, UPT, UR17, 0x1, UP0 ;  /* 0x000000011100788c */ /* 0x000fd20008705670 */
[----:B------:R-:W-:Y:S05]  /*3610*/  BRA.U UP0, `(.L_x_64) ;  /* 0x00000005004c7547 */ /* 0x000fea000b800000 */
[----:B------:R-:W2:Y:S01]  /*3620*/  S2UR UR5, SR_CgaCtaId ;  /* 0x00000000000579c3 */ /* 0x000ea20000008800 */
[----:B------:R-:W-:Y:S01]  /*3630*/  UMOV UR4, 0x400 ;  /* 0x0000040000047882 */ /* 0x000fe20000000000 */
[----:B------:R-:W-:Y:S01]  /*3640*/  ISETP.GE.U32.AND P2, PT, R0, 0x4, PT ;  /* 0x000000040000780c */ /* 0x000fe20003f46070 */
[----:B------:R-:W-:Y:S01]  /*3650*/  IMAD.MOV.U32 R12, RZ, RZ, 0x1 ;  /* 0x00000001ff0c7424 */ /* 0x000fe200078e00ff */
[----:B------:R-:W-:Y:S02]  /*3660*/  CS2R R10, SRZ ;  /* 0x00000000000a7805 */ /* 0x000fe4000001ff00 */
[----:B------:R-:W-:Y:S01]  /*3670*/  CS2R R8, SRZ ;  /* 0x0000000000087805 */ /* 0x000fe2000001ff00 */
[----:B--2---:R-:W-:-:S03]  /*3680*/  ULEA UR6, UR5, UR4, 0x18 ;  /* 0x0000000405067291 */ /* 0x004fc6000f8ec0ff */
[----:B------:R-:W-:-:S09]  /*3690*/  UMOV UR5, URZ ;  /* 0x000000ff00057c82 */ /* 0x000fd20008000000 */
.L_x_68:
[----:B------:R-:W-:Y:S02]  /*36a0*/  LEA R2, R8, UR6, 0x3 ;  /* 0x0000000608027c11 */ /* 0x000fe4000f8e18ff */
[----:B------:R-:W-:-:S03]  /*36b0*/  SHF.L.U32 R5, R9, 0x1f, RZ ;  /* 0x0000001f09057819 */ /* 0x000fc600000006ff */
[----:B------:R-:W-:Y:S01]  /*36c0*/  VIADD R4, R2, 0x200 ;  /* 0x0000020002047836 */ /* 0x000fe20000000000 */
[----:B------:R-:W2:Y:S02]  /*36d0*/  SYNCS.PHASECHK.TRANS64.TRYWAIT P0, [R2+URZ+0x1f0], R5 ;  /* 0x0001f005020075a7 */ /* 0x000ea400080011ff */
[----:B--2---:R-:W-:Y:S05]  /*36e0*/  @!P0 BRA `(.L_x_65) ;  /* 0x0000007000f88947 */ /* 0x004fea0003800000 */
.L_x_191:
[----:B------:R-:W-:Y:S01]  /*36f0*/  ULEA UR4, UR5, UR6, 0x3 ;  /* 0x0000000605047291 */ /* 0x000fe2000f8e18ff */
[----:B------:R-:W-:Y:S02]  /*3700*/  PRMT R4, RZ, 0x654, R4 ;  /* 0x00000654ff047816 */ /* 0x000fe40000000004 */
[----:B--2---:R-:W-:Y:S01]  /*3710*/  SHF.L.U32 R5, R12, 0x1f, RZ ;  /* 0x0000001f0c057819 */ /* 0x004fe200000006ff */
[----:B------:R-:W-:Y:S01]  /*3720*/  UIADD3 UR7, UPT, UPT, UR4, 0x190, URZ ;  /* 0x0000019004077890 */ /* 0x000fe2000fffe0ff */
[----:B------:R2:W-:Y:S05]  /*3730*/  SYNCS.ARRIVE.TRANS64.RED.A1T0 RZ, [R4+URZ], RZ ;  /* 0x000000ff04ff79a7 */ /* 0x0005ea00081004ff */
[----:B------:R-:W-:Y:S01]  /*3740*/  IMAD.U32 R7, RZ, RZ, UR7 ;  /* 0x00000007ff077e24 */ /* 0x000fe2000f8e00ff */
[----:B------:R-:W3:Y:S04]  /*3750*/  SYNCS.PHASECHK.TRANS64.TRYWAIT P0, [UR4+0x1a0], R5 ;  /* 0x0001a005ff0075a7 */ /* 0x000ee80008001104 */
[----:B------:R-:W-:Y:S01]  /*3760*/  PRMT R6, R0, 0x654, R7 ;  /* 0x0000065400067816 */ /* 0x000fe20000000007 */
[----:B--2---:R-:W-:Y:S01]  /*3770*/  @!P2 IMAD.MOV.U32 R4, RZ, RZ, 0x10 ;  /* 0x00000010ff04a424 */ /* 0x004fe200078e00ff */
[----:B---3--:R-:W-:Y:S06]  /*3780*/  @!P0 BRA `(.L_x_66) ;  /* 0x0000007000e48947 */ /* 0x008fec0003800000 */
.L_x_193:
[----:B------:R-:W-:Y:S01]  /*3790*/  ULEA UR8, UR5, UR6, 0x4 ;  /* 0x0000000605087291 */ /* 0x000fe2000f8e20ff */
[----:B------:R-:W-:Y:S01]  /*37a0*/  SEL R3, R6, R3, !P2 ;  /* 0x0000000306037207 */ /* 0x000fe20005000000 */
[----:B------:R-:W-:Y:S01]  /*37b0*/  UIADD3 UR9, UPT, UPT, UR4, 0x190, URZ ;  /* 0x0000019004097890 */ /* 0x000fe2000fffe0ff */
[----:B--2---:R-:W-:Y:S01]  /*37c0*/  LEA R2, R11, UR6, 0x3 ;  /* 0x000000060b027c11 */ /* 0x004fe2000f8e18ff */
[----:B------:R-:W-:Y:S01]  /*37d0*/  UIADD3 UR8, UPT, UPT, UR8, 0x220, URZ ;  /* 0x0000022008087890 */ /* 0x000fe2000fffe0ff */
[----:B------:R-:W-:Y:S01]  /*37e0*/  SHF.L.U32 R5, R10, 0x1f, RZ ;  /* 0x0000001f0a057819 */ /* 0x000fe200000006ff */
[----:B------:R2:W-:Y:S01]  /*37f0*/  @!P2 SYNCS.ARRIVE.TRANS64.RED RZ, [R3+URZ], R4 ;  /* 0x0000000403ffa9a7 */ /* 0x0005e200080004ff */
[----:B------:R-:W-:Y:S01]  /*3800*/  UIADD3 UR4, UPT, UPT, UR5, 0x1, URZ ;  /* 0x0000000105047890 */ /* 0x000fe2000fffe0ff */
[----:B------:R-:W-:-:S03]  /*3810*/  VIADD R8, R8, 0x1 ;  /* 0x0000000108087836 */ /* 0x000fc60000000000 */
[----:B------:R-:W-:Y:S02]  /*3820*/  UISETP.NE.AND UP0, UPT, UR4, 0x2, UPT ;  /* 0x000000020400788c */ /* 0x000fe4000bf05270 */
[----:B------:R-:W-:Y:S06]  /*3830*/  UGETNEXTWORKID.BROADCAST [UR8], [UR9] ;  /* 0x00000000080073ca */ /* 0x000fec0008000100 */
[----:B------:R-:W-:Y:S01]  /*3840*/  USEL UR7, URZ, 0x1, UP0 ;  /* 0x00000001ff077887 */ /* 0x000fe20008000000 */
[----:B------:R-:W-:Y:S01]  /*3850*/  ISETP.NE.AND P0, PT, R8, 0x2, PT ;  /* 0x000000020800780c */ /* 0x000fe20003f05270 */
[----:B------:R-:W-:Y:S01]  /*3860*/  USEL UR5, UR4, URZ, UP0 ;  /* 0x000000ff04057287 */ /* 0x000fe20008000000 */
[----:B------:R-:W3:Y:S03]  /*3870*/  SYNCS.PHASECHK.TRANS64.TRYWAIT P1, [R2+URZ+0x190], R5 ;  /* 0x00019005020075a7 */ /* 0x000ee600080211ff */
[----:B------:R-:W-:Y:S01]  /*3880*/  LOP3.LUT R12, R12, UR7, RZ, 0x3c, !PT ;  /* 0x000000070c0c7c12 */ /* 0x000fe2000f8e3cff */
[----:B--23--:R-:W-:Y:S07]  /*3890*/  @!P1 BRA `(.L_x_67) ;  /* 0x0000007000b89947 */ /* 0x00cfee0003800000 */
.L_x_194:
[C---:B------:R-:W-:Y:S01]  /*38a0*/  LEA R4, R11.reuse, UR6, 0x4 ;  /* 0x000000060b047c11 */ /* 0x040fe2000f8e20ff */
[----:B--2---:R-:W-:Y:S01]  /*38b0*/  VIADD R2, R2, 0x1a0 ;  /* 0x000001a002027836 */ /* 0x004fe20000000000 */
[----:B------:R-:W-:Y:S01]  /*38c0*/  SEL R8, R8, RZ, P0 ;  /* 0x000000ff08087207 */ /* 0x000fe20000000000 */
[----:B------:R-:W-:-:S03]  /*38d0*/  VIADD R11, R11, 0x1 ;  /* 0x000000010b0b7836 */ /* 0x000fc60000000000 */
[----:B------:R-:W2:Y:S01]  /*38e0*/  LDS.128 R4, [R4+0x220] ;  /* 0x0002200004047984 */ /* 0x000ea20000000c00 */
[----:B------:R-:W-:Y:S02]  /*38f0*/  PRMT R2, RZ, 0x654, R2 ;  /* 0x00000654ff027816 */ /* 0x000fe40000000002 */
[C---:B------:R-:W-:Y:S01]  /*3900*/  ISETP.NE.AND P1, PT, R11.reuse, 0x2, PT ;  /* 0x000000020b00780c */ /* 0x040fe20003f25270 */
[----:B------:R-:W-:Y:S01]  /*3910*/  @!PT LDS RZ, [RZ] ;  /* 0x00000000fffff984 */ /* 0x000fe20000000800 */
[----:B------:R-:W-:Y:S01]  /*3920*/  @!PT LDS RZ, [RZ] ;  /* 0x00000000fffff984 */ /* 0x000fe20000000800 */
[----:B------:R-:W-:Y:S01]  /*3930*/  @!PT LDS RZ, [RZ] ;  /* 0x00000000fffff984 */ /* 0x000fe20000000800 */
[----:B------:R-:W-:Y:S01]  /*3940*/  @!PT LDS RZ, [RZ] ;  /* 0x00000000fffff984 */ /* 0x000fe20000000800 */
[----:B------:R3:W-:Y:S06]  /*3950*/  MEMBAR.ALL.CTA ;  /* 0x0000000000007992 */ /* 0x0007ec0000008000 */
[----:B---3--:R-:W3:Y:S01]  /*3960*/  FENCE.VIEW.ASYNC.S ;  /* 0x00000000000073c6 */ /* 0x008ee20000000000 */
[----:B------:R-:W-:Y:S01]  /*3970*/  SEL R11, R11, RZ, P1 ;  /* 0x000000ff0b0b7207 */ /* 0x000fe20000800000 */
[----:B---3--:R3:W-:Y:S01]  /*3980*/  SYNCS.ARRIVE.TRANS64.RED.A1T0 RZ, [R2+URZ], RZ ;  /* 0x000000ff02ff79a7 */ /* 0x0087e200081004ff */
[----:B--2---:R-:W-:-:S02]  /*3990*/  LOP3.LUT P3, RZ, R6, 0x1, RZ, 0xc0, !PT ;  /* 0x0000000106ff7812 */ /* 0x004fc4000786c0ff */
[----:B------:R-:W-:-:S04]  /*39a0*/  SEL R5, RZ, 0x1, P1 ;  /* 0x00000001ff057807 */ /* 0x000fc80000800000 */
[----:B------:R-:W-:Y:S02]  /*39b0*/  LOP3.LUT R10, R10, R5, RZ, 0x3c, !PT ;  /* 0x000000050a0a7212 */ /* 0x000fe400078e3cff */
[----:B---3--:R-:W-:-:S04]  /*39c0*/  SEL R2, RZ, 0x1, P0 ;  /* 0x00000001ff027807 */ /* 0x008fc80000000000 */
[----:B------:R-:W-:Y:S01]  /*39d0*/  LOP3.LUT R9, R9, R2, RZ, 0x3c, !PT ;  /* 0x0000000209097212 */ /* 0x000fe200078e3cff */
[----:B------:R-:W-:Y:S06]  /*39e0*/  @P3 BRA `(.L_x_68) ;  /* 0xfffffffc002c3947 */ /* 0x000fec000383ffff */
[----:B------:R-:W-:Y:S01]  /*39f0*/  ULEA UR4, UR5, UR6, 0x3 ;  /* 0x0000000605047291 */ /* 0x000fe2000f8e18ff */
[----:B------:R-:W-:-:S08]  /*3a00*/  SHF.L.U32 R3, R12, 0x1f, RZ ;  /* 0x0000001f0c037819 */ /* 0x000fd000000006ff */
[----:B------:R-:W2:Y:S02]  /*3a10*/  SYNCS.PHASECHK.TRANS64 P0, [UR4+0x1a0], R3 ;  /* 0x0001a003ff0075a7 */ /* 0x000ea40008001004 */
[----:B--2---:R-:W-:Y:S05]  /*3a20*/  @P0 BRA `(.L_x_69) ;  /* 0x0000000000080947 */ /* 0x004fea0003800000 */
[----:B------:R-:W2:Y:S02]  /*3a30*/  SYNCS.PHASECHK.TRANS64.TRYWAIT P0, [UR4+0x1a0], R3 ;  /* 0x0001a003ff0075a7 */ /* 0x000ea40008001104 */
[----:B--2---:R-:W-:Y:S05]  /*3a40*/  @!P0 BRA `(.L_x_70) ;  /* 0x0000007000608947 */ /* 0x004fea0003800000 */
.L_x_69:
[----:B------:R-:W-:-:S04]  /*3a50*/  UIADD3 UR7, UPT, UPT, UR5, 0x1, URZ ;  /* 0x0000000105077890 */ /* 0x000fc8000fffe0ff */
[----:B------:R-:W-:-:S04]  /*3a60*/  UISETP.NE.AND UP0, UPT, UR7, 0x2, UPT ;  /* 0x000000020700788c */ /* 0x000fc8000bf05270 */
[----:B------:R-:W-:Y:S02]  /*3a70*/  USEL UR8, URZ, 0x1, UP0 ;  /* 0x00000001ff087887 */ /* 0x000fe40008000000 */
[----:B------:R-:W-:-:S04]  /*3a80*/  USEL UR7, UR7, URZ, UP0 ;  /* 0x000000ff07077287 */ /* 0x000fc80008000000 */
[----:B------:R-:W-:Y:S01]  /*3a90*/  ULEA UR7, UR7, UR6, 0x3 ;  /* 0x0000000607077291 */ /* 0x000fe2000f8e18ff */
[----:B--2---:R-:W-:-:S04]  /*3aa0*/  LOP3.LUT R3, R12, UR8, RZ, 0x3c, !PT ;  /* 0x000000080c037c12 */ /* 0x004fc8000f8e3cff */
[----:B------:R-:W-:-:S04]  /*3ab0*/  SHF.L.U32 R0, R3, 0x1f, RZ ;  /* 0x0000001f03007819 */ /* 0x000fc800000006ff */
[----:B------:R-:W2:Y:S02]  /*3ac0*/  SYNCS.PHASECHK.TRANS64 P0, [UR7+0x1a0], R0 ;  /* 0x0001a000ff0075a7 */ /* 0x000ea40008001007 */
[----:B-12---:R-:W-:Y:S05]  /*3ad0*/  @P0 EXIT ;  /* 0x000000000000094d */ /* 0x006fea0003800000 */
[----:B------:R-:W-:Y:S02]  /*3ae0*/  SHF.L.U32 R3, R3, 0x1f, RZ ;  /* 0x0000001f03037819 */ /* 0x000fe400000006ff */
[----:B------:R-:W-:-:S07]  /*3af0*/  MOV R0, UR7 ;  /* 0x0000000700007c02 */ /* 0x000fce0008000f00 */
.L_x_71:
[----:B-1----:R1:W2:Y:S02]  /*3b00*/  SYNCS.PHASECHK.TRANS64.TRYWAIT P0, [R0+URZ+0x1a0], R3 ;  /* 0x0001a003000075a7 */ /* 0x0022a400080011ff */
[----:B--2---:R-:W-:Y:S05]  /*3b10*/  @!P0 NANOSLEEP.SYNCS 0x989680 ;  /* 0x009896800000895d */ /* 0x004fea0003900000 */
[----:B------:R-:W2:Y:S02]  /*3b20*/  @!P0 SYNCS.PHASECHK.TRANS64 P0, [R0+URZ+0x1a0], R3 ;  /* 0x0001a003000085a7 */ /* 0x000ea400080010ff */
[----:B--2---:R-:W-:Y:S05]  /*3b30*/  @P0 EXIT ;  /* 0x000000000000094d */ /* 0x004fea0003800000 */
[----:B------:R-:W-:Y:S05]  /*3b40*/  BRA `(.L_x_71) ;  /* 0xfffffffc00ec7947 */ /* 0x000fea000383ffff */
.L_x_64:
[----:B------:R-:W-:Y:S05]  /*3b50*/  BRA.U UP4, `(.L_x_72) ;  /* 0x0000000d04847547 */ /* 0x000fea000b800000 */
[----:B------:R-:W2:Y:S01]  /*3b60*/  S2UR UR7, SR_CgaCtaId ;  /* 0x00000000000779c3 */ /* 0x000ea20000008800 */
[----:B------:R-:W-:Y:S01]  /*3b70*/  UMOV UR4, 0x40 ;  /* 0x0000004000047882 */ /* 0x000fe20000000000 */
[----:B------:R-:W-:Y:S01]  /*3b80*/  NOP ;  /* 0x0000000000007918 */ /* 0x000fe20000000000 */
[----:B------:R-:W-:Y:S01]  /*3b90*/  UMOV UR6, 0x400 ;  /* 0x0000040000067882 */ /* 0x000fe20000000000 */
[----:B--2---:R-:W-:Y:S02]  /*3ba0*/  ULEA UR5, UR7, UR4, 0x18 ;  /* 0x0000000407057291 */ /* 0x004fe4000f8ec0ff */
[----:B------:R-:W-:-:S07]  /*3bb0*/  ULEA UR6, UR7, UR6, 0x18 ;  /* 0x0000000607067291 */ /* 0x000fce000f8ec0ff */
[----:B------:R-:W2:Y:S02]  /*3bc0*/  LDS.U8 R0, [UR5+0x1c] ;  /* 0x00001c05ff007984 */ /* 0x000ea40008000000 */
[----:B--2---:R-:W-:-:S13]  /*3bd0*/  ISETP.NE.AND P0, PT, R0, RZ, PT ;  /* 0x000000ff0000720c */ /* 0x004fda0003f05270 */
[----:B------:R-:W-:Y:S05]  /*3be0*/  @P0 BRA `(.L_x_73) ;  /* 0x0000000000580947 */ /* 0x000fea0003800000 */
[----:B------:R-:W-:-:S13]  /*3bf0*/  ELECT P0, URZ, PT ;  /* 0x0000000000ff782f */ /* 0x000fda0003800000 */
[----:B------:R-:W-:Y:S05]  /*3c00*/  @!P0 BRA `(.L_x_74) ;  /* 0x0000000000608947 */ /* 0x000fea0003800000 */
[----:B------:R-:W-:Y:S01]  /*3c10*/  UMOV UR4, 0x10 ;  /* 0x0000001000047882 */ /* 0x000fe20000000000 */
[----:B------:R-:W-:Y:S01]  /*3c20*/  HFMA2 R0, -RZ, RZ, 0, 5.9604644775390625e-08 ;  /* 0x00000001ff007431 */ /* 0x000fe200000001ff */
[----:B------:R-:W-:-:S03]  /*3c30*/  MOV R3, 0xffff ;  /* 0x0000ffff00037802 */ /* 0x000fc60000000f00 */
[----:B------:R-:W-:Y:S04]  /*3c40*/  DEPBAR.LE SB2, 0x36 ;  /* 0x0000ad800000791a */ /* 0x000fe80000000000 */
[----:B------:R-:W2:Y:S02]  /*3c50*/  UTCATOMSWS.FIND_AND_SET.ALIGN UP0, UR4, UR4 ;  /* 0x00000004000475e3 */ /* 0x000ea40008000800 */
[----:B--2---:R-:W-:Y:S01]  /*3c60*/  MOV R4, UR4 ;  /* 0x0000000400047c02 */ /* 0x004fe20008000f00 */
[----:B------:R-:W-:Y:S06]  /*3c70*/  BRA.U UP0, `(.L_x_75) ;  /* 0x0000000100187547 */ /* 0x000fec000b800000 */
.L_x_76:
[----:B------:R-:W-:Y:S05]  /*3c80*/  NANOSLEEP 0x64 ;  /* 0x000000640000795d */ /* 0x000fea0003800000 */
[----:B------:R-:W-:-:S05]  /*3c90*/  UMOV UR4, 0x10 ;  /* 0x0000001000047882 */ /* 0x000fca0000000000 */
[----:B------:R-:W-:Y:S04]  /*3ca0*/  DEPBAR.LE SB2, 0x36 ;  /* 0x0000ad800000791a */ /* 0x000fe80000000000 */
[----:B------:R-:W2:Y:S02]  /*3cb0*/  UTCATOMSWS.FIND_AND_SET.ALIGN UP0, UR4, UR4 ;  /* 0x00000004000475e3 */ /* 0x000ea40008000800 */
[----:B--2---:R-:W-:Y:S01]  /*3cc0*/  MOV R4, UR4 ;  /* 0x0000000400047c02 */ /* 0x004fe20008000f00 */
[----:B------:R-:W-:Y:S05]  /*3cd0*/  BRA.U !UP0, `(.L_x_76) ;  /* 0xfffffffd08e87547 */ /* 0x000fea000b83ffff */
.L_x_75:
[-C--:B------:R-:W-:Y:S02]  /*3ce0*/  SHF.L.U32 R3, R3, R4.reuse, RZ ;  /* 0x0000000403037219 */ /* 0x080fe400000006ff */
[----:B------:R-:W-:Y:S01]  /*3cf0*/  SHF.L.U32 R0, R0, R4, RZ ;  /* 0x0000000400007219 */ /* 0x000fe200000006ff */
[----:B------:R-:W-:Y:S02]  /*3d00*/  IMAD.SHL.U32 R4, R4, 0x20, RZ ;  /* 0x0000002004047824 */ /* 0x000fe400078e00ff */
[----:B------:R2:W-:Y:S04]  /*3d10*/  ATOMS.OR RZ, [UR5+0x14], R3 ;  /* 0x00001403ffff798c */ /* 0x0005e8000b000005 */
[----:B------:R2:W-:Y:S04]  /*3d20*/  ATOMS.OR RZ, [UR5+0x18], R0 ;  /* 0x00001800ffff798c */ /* 0x0005e8000b000005 */
[----:B------:R2:W-:Y:S01]  /*3d30*/  STS [UR6+0x240], R4 ;  /* 0x00024004ff007988 */ /* 0x0005e20008000806 */
[----:B------:R-:W-:Y:S05]  /*3d40*/  BRA `(.L_x_74) ;  /* 0x0000000000107947 */ /* 0x000fea0003800000 */
.L_x_73:
[----:B------:R-:W-:Y:S02]  /*3d50*/  MOV R0, 0xffffffff ;  /* 0xffffffff00007802 */ /* 0x000fe40000000f00 */
[----:B------:R-:W-:-:S03]  /*3d60*/  MOV R4, 0x3d90 ;  /* 0x00003d9000047802 */ /* 0x000fc60000000f00 */
[----:B------:R2:W-:Y:S04]  /*3d70*/  STS [UR6+0x240], R0 ;  /* 0x00024000ff007988 */ /* 0x0005e80008000806 */
[----:B-12--5:R-:W-:Y:S05]  /*3d80*/  CALL.REL.NOINC `($__internal_1_$__cuda_sm10x_tcgen05_guardrail_trap_phase_invalid_during_alloc) ;  /* 0x0000007400a47944 */ /* 0x026fea0003c00000 */
.L_x_74:
[----:B------:R-:W-:Y:S05]  /*3d90*/  WARPSYNC.ALL ;  /* 0x0000000000007948 */ /* 0x000fea0003800000 */
[----:B------:R-:W3:Y:S01]  /*3da0*/  S2UR UR4, SR_CgaCtaId ;  /* 0x00000000000479c3 */ /* 0x000ee20000008800 */
[----:B------:R-:W-:Y:S01]  /*3db0*/  UMOV UR13, 0x400 ;  /* 0x00000400000d7882 */ /* 0x000fe20000000000 */
[----:B------:R-:W-:-:S06]  /*3dc0*/  NOP ;  /* 0x0000000000007918 */ /* 0x000fcc0000000000 */
[----:B------:R-:W-:Y:S06]  /*3dd0*/  BAR.ARV 0x6, 0xa0 ;  /* 0x0182800000007b1d */ /* 0x000fec0000002000 */
[----:B------:R-:W4:Y:S01]  /*3de0*/  LDCU UR5, c[0x0][0x38c] ;  /* 0x00007180ff0577ac */ /* 0x000f220008000800 */
[----:B------:R-:W-:Y:S01]  /*3df0*/  LOP3.LUT R2, R2, 0xffff, RZ, 0xc0, !PT ;  /* 0x0000ffff02027812 */ /* 0x000fe200078ec0ff */
[----:B------:R-:W-:Y:S01]  /*3e00*/  IMAD.MOV.U32 R11, RZ, RZ, 0x1 ;  /* 0x00000001ff0b7424 */ /* 0x000fe200078e00ff */
[----:B------:R-:W-:Y:S01]  /*3e10*/  CS2R R8, SRZ ;  /* 0x0000000000087805 */ /* 0x000fe2000001ff00 */
[----:B------:R-:W1:Y:S01]  /*3e20*/  LDCU UR8, c[0x0][0x38c] ;  /* 0x00007180ff0877ac */ /* 0x000e620008000800 */
[----:B------:R-:W-:Y:S01]  /*3e30*/  R2UR UR15, R2 ;  /* 0x00000000020f72ca */ /* 0x000fe200000e0000 */
[----:B------:R-:W-:Y:S01]  /*3e40*/  IMAD.MOV.U32 R10, RZ, RZ, RZ ;  /* 0x000000ffff0a7224 */ /* 0x000fe200078e00ff */
[----:B------:R-:W-:Y:S01]  /*3e50*/  UMOV UR18, URZ ;  /* 0x000000ff00127c82 */ /* 0x000fe20008000000 */
[----:B------:R-:W-:Y:S01]  /*3e60*/  UMOV UR10, URZ ;  /* 0x000000ff000a7c82 */ /* 0x000fe20008000000 */
[----:B---3--:R-:W-:Y:S01]  /*3e70*/  ULEA UR13, UR4, UR13, 0x18 ;  /* 0x0000000d040d7291 */ /* 0x008fe2000f8ec0ff */
[----:B------:R-:W-:Y:S01]  /*3e80*/  UMOV UR20, 0x0 ;  /* 0x0000000000147882 */ /* 0x000fe20000000000 */
[----:B------:R-:W-:-:S02]  /*3e90*/  UMOV UR21, 0x4400010 ;  /* 0x0440001000157882 */ /* 0x000fc40000000000 */
[----:B------:R-:W-:Y:S02]  /*3ea0*/  UIADD3 UR6, UPT, UPT, UR13, 0x6600, URZ ;  /* 0x000066000d067890 */ /* 0x000fe4000fffe0ff */
[----:B------:R-:W-:Y:S02]  /*3eb0*/  UIADD3 UR7, UPT, UPT, UR13, 0x10600, URZ ;  /* 0x000106000d077890 */ /* 0x000fe4000fffe0ff */
[----:B----4-:R-:W-:Y:S01]  /*3ec0*/  UIADD3 UR5, UPT, UPT, UR5, 0x1f, URZ ;  /* 0x0000001f05057890 */ /* 0x010fe2000fffe0ff */
[----:B--2---:R-:W2:Y:S01]  /*3ed0*/  LDS R0, [UR13+0x240] ;  /* 0x0002400dff007984 */ /* 0x004ea20008000800 */
[----:B------:R-:W-:Y:S02]  /*3ee0*/  USHF.R.U32.HI UR6, URZ, 0x4, UR6 ;  /* 0x00000004ff067899 */ /* 0x000fe40008011606 */
[----:B------:R-:W-:Y:S02]  /*3ef0*/  USHF.R.S32.HI UR4, URZ, 0x1f, UR5 ;  /* 0x0000001fff047899 */ /* 0x000fe40008011405 */
[----:B------:R-:W-:-:S02]  /*3f00*/  ULOP3.LUT UR6, UR6, 0x3fff, URZ, 0xc0, !UPT ;  /* 0x00003fff06067892 */ /* 0x000fc4000f8ec0ff */
[----:B------:R-:W-:Y:S02]  /*3f10*/  ULEA.HI UR4, UR4, UR5, URZ, 0x5 ;  /* 0x0000000504047291 */ /* 0x000fe4000f8f28ff */
[----:B------:R-:W-:Y:S02]  /*3f20*/  USHF.R.U32.HI UR5, URZ, 0x4, UR7 ;  /* 0x00000004ff057899 */ /* 0x000fe40008011607 */
[----:B------:R-:W-:Y:S02]  /*3f30*/  USHF.R.S32.HI UR22, URZ, 0x5, UR4 ;  /* 0x00000005ff167899 */ /* 0x000fe40008011404 */
[----:B------:R-:W-:Y:S02]  /*3f40*/  ULOP3.LUT UR5, UR5, 0x3fff, URZ, 0xc0, !UPT ;  /* 0x00003fff05057892 */ /* 0x000fe4000f8ec0ff */
[----:B------:R-:W-:Y:S02]  /*3f50*/  UISETP.LT.AND UP0, UPT, UR22, 0x1, UPT ;  /* 0x000000011600788c */ /* 0x000fe4000bf01270 */
[----:B------:R-:W-:-:S02]  /*3f60*/  ULOP3.LUT UR16, UR6, 0x10000, URZ, 0xfc, !UPT ;  /* 0x0001000006107892 */ /* 0x000fc4000f8efcff */
[----:B------:R-:W-:Y:S02]  /*3f70*/  USEL UR23, UR22, 0x1, !UP0 ;  /* 0x0000000116177887 */ /* 0x000fe4000c000000 */
[----:B------:R-:W-:Y:S02]  /*3f80*/  ULOP3.LUT UR17, UR5, 0x10000, URZ, 0xfc, !UPT ;  /* 0x0001000005117892 */ /* 0x000fe4000f8efcff */
[----:B------:R-:W-:Y:S02]  /*3f90*/  UIADD3 UR23, UPT, UPT, -UR23, URZ, URZ ;  /* 0x000000ff17177290 */ /* 0x000fe4000fffe1ff */
[----:B-1----:R-:W-:Y:S01]  /*3fa0*/  UISETP.GE.AND UP4, UPT, UR8, 0x1, UPT ;  /* 0x000000010800788c */ /* 0x002fe2000bf86270 */
[----:B--2---:R-:W-:-:S15]  /*3fb0*/  R2UR UR24, R0 ;  /* 0x00000000001872ca */ /* 0x004fde00000e0000 */
.L_x_83:
[----:B------:R-:W-:Y:S02]  /*3fc0*/  LEA R0, R10, UR13, 0x3 ;  /* 0x0000000d0a007c11 */ /* 0x000fe4000f8e18ff */
[----:B------:R-:W-:Y:S02]  /*3fd0*/  SHF.L.U32 R5, R9, 0x1f, RZ ;  /* 0x0000001f09057819 */ /* 0x000fe400000006ff */
[----:B------:R-:W-:Y:S01]  /*3fe0*/  PLOP3.LUT P0, PT, PT, PT, UP4, 0x80, 0x8 ;  /* 0x000000000008781c */ /* 0x000fe20003f0f048 */
[----:B------:R-:W-:Y:S01]  /*3ff0*/  VIADD R3, R0, 0x1a0 ;  /* 0x000001a000037836 */ /* 0x000fe20000000000 */
[----:B-1----:R-:W1:Y:S02]  /*4000*/  SYNCS.PHASECHK.TRANS64.TRYWAIT P1, [R0+URZ+0x190], R5 ;  /* 0x00019005000075a7 */ /* 0x002e6400080211ff */
[----:B-1-3--:R-:W-:Y:S09]  /*4010*/  @!P1 BRA `(.L_x_77) ;  /* 0x0000006c00049947 */ /* 0x00aff20003800000 */
.L_x_196:
[----:B------:R-:W-:Y:S01]  /*4020*/  LEA R4, R10, UR13, 0x4 ;  /* 0x0000000d0a047c11 */ /* 0x000fe2000f8e20ff */
[----:B------:R-:W-:Y:S01]  /*4030*/  @UP4 ULEA UR4, UR10, UR13, 0x3 ;  /* 0x0000000d0a044291 */ /* 0x000fe2000f8e18ff */
[----:B------:R-:W-:Y:S01]  /*4040*/  PLOP3.LUT P2, PT, PT, PT, PT, 0x80, 0x8 ;  /* 0x000000000008781c */ /* 0x000fe20003f4f070 */
[----:B------:R-:W-:Y:S01]  /*4050*/  ULEA UR19, UR18, UR13, 0x3 ;  /* 0x0000000d12137291 */ /* 0x000fe2000f8e18ff */
[----:B------:R-:W-:Y:S02]  /*4060*/  PRMT R3, RZ, 0x654, R3 ;  /* 0x00000654ff037816 */ /* 0x000fe40000000003 */
[----:B-1----:R-:W1:Y:S01]  /*4070*/  LDS.128 R4, [R4+0x220] ;  /* 0x0002200004047984 */ /* 0x002e620000000c00 */
[----:B------:R-:W-:Y:S02]  /*4080*/  @P0 SHF.L.U32 R2, R8, 0x1f, RZ ;  /* 0x0000001f08020819 */ /* 0x000fe400000006ff */
[----:B------:R-:W-:Y:S01]  /*4090*/  SHF.L.U32 R0, R11, 0x1f, RZ ;  /* 0x0000001f0b007819 */ /* 0x000fe200000006ff */
[----:B------:R-:W-:Y:S01]  /*40a0*/  @!PT LDS RZ, [RZ] ;  /* 0x00000000fffff984 */ /* 0x000fe20000000800 */
[----:B------:R-:W-:Y:S01]  /*40b0*/  @!PT LDS RZ, [RZ] ;  /* 0x00000000fffff984 */ /* 0x000fe20000000800 */
[----:B------:R-:W-:Y:S01]  /*40c0*/  @!PT LDS RZ, [RZ] ;  /* 0x00000000fffff984 */ /* 0x000fe20000000800 */
[----:B------:R-:W-:Y:S01]  /*40d0*/  @!PT LDS RZ, [RZ] ;  /* 0x00000000fffff984 */ /* 0x000fe20000000800 */
[----:B------:R2:W-:Y:S06]  /*40e0*/  MEMBAR.ALL.CTA ;  /* 0x0000000000007992 */ /* 0x0005ec0000008000 */
[----:B--2---:R-:W2:Y:S02]  /*40f0*/  FENCE.VIEW.ASYNC.S ;  /* 0x00000000000073c6 */ /* 0x004ea40000000000 */
[----:B--2---:R2:W-:Y:S01]  /*4100*/  SYNCS.ARRIVE.TRANS64.RED.A1T0 RZ, [R3+URZ], RZ ;  /* 0x000000ff03ff79a7 */ /* 0x0045e200081004ff */
[----:B------:R2:W3:Y:S01]  /*4110*/  @P0 SYNCS.PHASECHK.TRANS64.TRYWAIT P2, [UR4], R2 ;  /* 0x00000002ff0005a7 */ /* 0x0004e20008041104 */
[----:B-1----:R-:W-:Y:S01]  /*4120*/  LOP3.LUT P1, RZ, R6, 0x1, RZ, 0xc0, !PT ;  /* 0x0000000106ff7812 */ /* 0x002fe2000782c0ff */
[----:B------:R-:W1:Y:S02]  /*4130*/  SYNCS.PHASECHK.TRANS64.TRYWAIT P0, [UR19+0x1d0], R0 ;  /* 0x0001d000ff0075a7 */ /* 0x000e640008001113 */
[----:B-123--:R-:W-:Y:S10]  /*4140*/  @!P0 BRA `(.L_x_78) ;  /* 0x0000006800cc8947 */ /* 0x00eff40003800000 */
.L_x_198:
[----:B------:R-:W-:Y:S01]  /*4150*/  IADD3 R10, PT, PT, R10, 0x1, RZ ;  /* 0x000000010a0a7810 */ /* 0x000fe20007ffe0ff */
[----:B------:R-:W-:Y:S06]  /*4160*/  BRA.U !UP4, `(.L_x_79) ;  /* 0x000000010ca07547 */ /* 0x000fec000b800000 */
[----:B------:R-:W-:Y:S02]  /*4170*/  ULEA.HI UR4, UR18, UR18, URZ, 0x1 ;  /* 0x0000001212047291 */ /* 0x000fe4000f8f08ff */
[----:B------:R-:W-:Y:S02]  /*4180*/  UPLOP3.LUT UP2, UPT, UPT, UPT, UPT, 0x40, 0x4 ;  /* 0x000000000004789c */ /* 0x000fe40003f4e870 */
[----:B------:R-:W-:Y:S02]  /*4190*/  USHF.L.U32 UR5, UR4, 0x7, URZ ;  /* 0x0000000704057899 */ /* 0x000fe400080006ff */
[----:B------:R-:W-:Y:S02]  /*41a0*/  ULOP3.LUT UR14, UR4, 0xffe, URZ, 0xc0, !UPT ;  /* 0x00000ffe040e7892 */ /* 0x000fe4000f8ec0ff */
[----:B------:R-:W-:Y:S02]  /*41b0*/  ULOP3.LUT UR4, UR5, 0xffffff00, URZ, 0xc0, !UPT ;  /* 0xffffff0005047892 */ /* 0x000fe4000f8ec0ff */
[----:B------:R-:W-:-:S02]  /*41c0*/  UIADD3 UR14, UPT, UPT, -UR14, UR18, URZ ;  /* 0x000000120e0e7290 */ /* 0x000fc4000fffe1ff */
[----:B------:R-:W-:Y:S01]  /*41d0*/  UIADD3 UR4, UPT, UPT, UR24, UR4, URZ ;  /* 0x0000000418047290 */ /* 0x000fe2000fffe0ff */
[----:B------:R-:W-:Y:S01]  /*41e0*/  UMOV UR12, UR23 ;  /* 0x00000017000c7c82 */ /* 0x000fe20008000000 */
[----:B------:R-:W-:Y:S02]  /*41f0*/  UMOV UR11, UR22 ;  /* 0x00000016000b7c82 */ /* 0x000fe40008000000 */
[----:B------:R-:W-:Y:S01]  /*4200*/  ULEA UR14, UR14, UR4, 0x14 ;  /* 0x000000040e0e7291 */ /* 0x000fe2000f8ea0ff */
[----:B------:R-:W-:-:S11]  /*4210*/  UMOV UR5, UR10 ;  /* 0x0000000a00057c82 */ /* 0x000fd60008000000 */
.L_x_82:
[----:B------:R-:W-:Y:S02]  /*4220*/  UIADD3 UR12, UPT, UPT, UR12, 0x1, URZ ;  /* 0x000000010c0c7890 */ /* 0x000fe4000fffe0ff */
[----:B--2---:R-:W-:Y:S02]  /*4230*/  ULEA UR6, UR5, UR13, 0x3 ;  /* 0x0000000d05067291 */ /* 0x004fe4000f8e18ff */
[----:B------:R-:W-:Y:S01]  /*4240*/  UISETP.NE.AND UP3, UPT, UR12, URZ, UPT ;  /* 0x000000ff0c00728c */ /* 0x000fe2000bf65270 */
[----:B---3--:R-:W-:Y:S10]  /*4250*/  @P2 BRA `(.L_x_80) ;  /* 0x00000000000c2947 */ /* 0x008ff40003800000 */
[----:B-1----:R-:W-:Y:S04]  /*4260*/  SHF.L.U32 R3, R8, 0x1f, RZ ;  /* 0x0000001f08037819 */ /* 0x002fe800000006ff */
[----:B------:R-:W1:Y:S02]  /*4270*/  SYNCS.PHASECHK.TRANS64.TRYWAIT P0, [UR6], R3 ;  /* 0x00000003ff0075a7 */ /* 0x000e640008001106 */
[----:B-1----:R-:W-:Y:S05]  /*4280*/  @!P0 BRA `(.L_x_81) ;  /* 0x0000006800948947 */ /* 0x002fea0003800000 */
.L_x_80:
[----:B------:R-:W-:Y:S01]  /*4290*/  UISETP.NE.AND UP0, UPT, UR11, 0x1, UPT ;  /* 0x000000010b00788c */ /* 0x000fe2000bf05270 */
[----:B------:R-:W-:Y:S01]  /*42a0*/  PLOP3.LUT P2, PT, PT, PT, PT, 0x80, 0x8 ;  /* 0x000000000008781c */ /* 0x000fe20003f4f070 */
[----:B------:R-:W-:Y:S02]  /*42b0*/  UIADD3 UR4, UPT, UPT, UR5, 0x1, URZ ;  /* 0x0000000105047890 */ /* 0x000fe4000fffe0ff */
[----:B------:R-:W-:Y:S02]  /*42c0*/  ULEA UR8, UR5, UR17, 0x9 ;  /* 0x0000001105087291 */ /* 0x000fe4000f8e48ff */
[----:B------:R-:W-:Y:S01]  /*42d0*/  UISETP.NE.AND UP1, UPT, UR4, 0x14, UPT ;  /* 0x000000140400788c */ /* 0x000fe2000bf25270 */
[----:B------:R-:W-:Y:S01]  /*42e0*/  PLOP3.LUT P0, PT, PT, PT, UP0, 0x80, 0x8 ;  /* 0x000000000008781c */ /* 0x000fe20003f0f008 */
[----:B------:R-:W-:Y:S02]  /*42f0*/  UIADD3 UR11, UPT, UPT, UR11, -0x1, URZ ;  /* 0xffffffff0b0b7890 */ /* 0x000fe4000fffe0ff */
[----:B------:R-:W-:Y:S02]  /*4300*/  USEL UR7, URZ, 0x1, UP1 ;  /* 0x00000001ff077887 */ /* 0x000fe40008800000 */
[----:B------:R-:W-:Y:S01]  /*4310*/  USEL UR10, UR4, URZ, UP1 ;  /* 0x000000ff040a7287 */ /* 0x000fe20008800000 */
[----:B------:R-:W-:Y:S03]  /*4320*/  UMOV UR9, 0xc0004010 ;  /* 0xc000401000097882 */ /* 0x000fe60000000000 */
[----:B------:R-:W-:Y:S01]  /*4330*/  @UP0 ULEA UR4, UR10, UR13, 0x3 ;  /* 0x0000000d0a040291 */ /* 0x000fe2000f8e18ff */
[----:B------:R-:W-:Y:S01]  /*4340*/  LOP3.LUT R8, R8, UR7, RZ, 0x3c, !PT ;  /* 0x0000000708087c12 */ /* 0x000fe2000f8e3cff */
[----:B------:R-:W-:Y:S03]  /*4350*/  UMOV UR7, 0xc0004010 ;  /* 0xc000401000077882 */ /* 0x000fe60000000000 */
[----:B-1----:R-:W-:Y:S04]  /*4360*/  @P0 SHF.L.U32 R0, R8, 0x1f, RZ ;  /* 0x0000001f08000819 */ /* 0x002fe800000006ff */
[----:B------:R2:W3:Y:S01]  /*4370*/  @P0 SYNCS.PHASECHK.TRANS64.TRYWAIT P2, [UR4], R0 ;  /* 0x00000000ff0005a7 */ /* 0x0004e20008041104 */
[----:B------:R-:W-:Y:S02]  /*4380*/  UIADD3 UR4, UPT, UPT, UR6, 0xa0, URZ ;  /* 0x000000a006047890 */ /* 0x000fe4000fffe0ff */
[----:B------:R-:W-:Y:S03]  /*4390*/  ULEA UR6, UR5, UR16, 0x7 ;  /* 0x0000001005067291 */ /* 0x000fe6000f8e38ff */
[----:B------:R-:W-:Y:S06]  /*43a0*/  UMOV UR5, UR10 ;  /* 0x0000000a00057c82 */ /* 0x000fec0008000000 */
[----:B------:R2:W-:Y:S01]  /*43b0*/  UTCQMMA gdesc[UR6], gdesc[UR8], tmem[UR14], tmem[UR20], idesc[UR21], UP2 ;  /* 0x00ff1408060075ea */ /* 0x0005e2000900030e */
[----:B------:R-:W-:Y:S01]  /*43c0*/  UPLOP3.LUT UP2, UPT, UPT, UPT, UPT, 0x80, 0x8 ;  /* 0x000000000008789c */ /* 0x000fe20003f4f070 */
[----:B------:R2:W-:Y:S01]  /*43d0*/  UTCBAR.MULTICAST [UR4], URZ, UR15 ;  /* 0x000000ff040073e9 */ /* 0x0005e2000800080f */
[----:B------:R-:W-:Y:S09]  /*43e0*/  BRA.U UP3, `(.L_x_82) ;  /* 0xfffffffd038c7547 */ /* 0x000ff2000b83ffff */
.L_x_79:
[----:B--2---:R-:W-:Y:S01]  /*43f0*/  UIADD3 UR4, UPT, UPT, UR18, 0x1, URZ ;  /* 0x0000000112047890 */ /* 0x004fe2000fffe0ff */
[C---:B------:R-:W-:Y:S01]  /*4400*/  ISETP.NE.AND P0, PT, R10.reuse, 0x2, PT ;  /* 0x000000020a00780c */ /* 0x040fe20003f05270 */
[----:B------:R-:W-:Y:S02]  /*4410*/  UIADD3 UR5, UPT, UPT, UR19, 0x1b0, URZ ;  /* 0x000001b013057890 */ /* 0x000fe4000fffe0ff */
[----:B------:R-:W-:Y:S01]  /*4420*/  UISETP.NE.AND UP0, UPT, UR4, 0x4, UPT ;  /* 0x000000040400788c */ /* 0x000fe2000bf05270 */
[----:B-1----:R-:W-:Y:S02]  /*4430*/  SEL R0, RZ, 0x1, P0 ;  /* 0x00000001ff007807 */ /* 0x002fe40000000000 */
[----:B------:R-:W-:Y:S01]  /*4440*/  SEL R10, R10, RZ, P0 ;  /* 0x000000ff0a0a7207 */ /* 0x000fe20000000000 */
[----:B------:R-:W-:Y:S01]  /*4450*/  USEL UR6, URZ, 0x1, UP0 ;  /* 0x00000001ff067887 */ /* 0x000fe20008000000 */
[----:B------:R-:W-:Y:S01]  /*4460*/  LOP3.LUT R9, R9, R0, RZ, 0x3c, !PT ;  /* 0x0000000009097212 */ /* 0x000fe200078e3cff */
[----:B------:R-:W-:Y:S01]  /*4470*/  USEL UR18, UR4, URZ, UP0 ;  /* 0x000000ff04127287 */ /* 0x000fe20008000000 */
[----:B------:R1:W-:Y:S03]  /*4480*/  UTCBAR [UR5], URZ ;  /* 0x000000ff050073e9 */ /* 0x0003e600080000ff */
[----:B------:R-:W-:Y:S01]  /*4490*/  LOP3.LUT R11, R11, UR6, RZ, 0x3c, !PT ;  /* 0x000000060b0b7c12 */ /* 0x000fe2000f8e3cff */
[----:B------:R-:W-:Y:S07]  /*44a0*/  @P1 BRA `(.L_x_83) ;  /* 0xfffffff800c41947 */ /* 0x000fee000383ffff */
[----:B------:R-:W2:Y:S01]  /*44b0*/  S2UR UR8, SR_CgaCtaId ;  /* 0x00000000000879c3 */ /* 0x000ea20000008800 */
[----:B------:R-:W-:Y:S01]  /*44c0*/  ELECT P0, URZ, PT ;  /* 0x0000000000ff782f */ /* 0x000fe20003800000 */
[----:B------:R-:W-:Y:S01]  /*44d0*/  IMAD.MOV.U32 R0, RZ, RZ, 0x1 ;  /* 0x00000001ff007424 */ /* 0x000fe200078e00ff */
[----:B------:R-:W-:Y:S01]  /*44e0*/  UIADD3 UR13, UPT, UPT, UR13, 0x1d0, URZ ;  /* 0x000001d00d0d7890 */ /* 0x000fe2000fffe0ff */
[----:B------:R-:W-:Y:S01]  /*44f0*/  SHF.L.U32 R3, R11, 0x1f, RZ ;  /* 0x0000001f0b037819 */ /* 0x000fe200000006ff */
[----:B------:R-:W-:-:S03]  /*4500*/  UMOV UR4, 0x40 ;  /* 0x0000004000047882 */ /* 0x000fc60000000000 */
[----:B------:R-:W-:Y:S01]  /*4510*/  UVIRTCOUNT.DEALLOC.SMPOOL 0x80 ;  /* 0x000000800000784c */ /* 0x000fe20000000000 */
[----:B--2---:R-:W-:Y:S02]  /*4520*/  ULEA UR8, UR8, UR4, 0x18 ;  /* 0x0000000408087291 */ /* 0x004fe4000f8ec0ff */
[----:B------:R-:W-:-:S07]  /*4530*/  ULEA UR4, UR18, UR13, 0x3 ;  /* 0x0000000d12047291 */ /* 0x000fce000f8e18ff */
[----:B------:R2:W-:Y:S02]  /*4540*/  @P0 STS.U8 [UR8+0x1c], R0 ;  /* 0x00001c00ff000988 */ /* 0x0005e40008000008 */
[----:B------:R-:W4:Y:S02]  /*4550*/  SYNCS.PHASECHK.TRANS64.TRYWAIT P0, [UR4], R3 ;  /* 0x00000003ff0075a7 */ /* 0x000f240008001104 */
[----:B--2-4-:R-:W-:Y:S05]  /*4560*/  @!P0 BRA `(.L_x_84) ;  /* 0x0000006400f48947 */ /* 0x014fea0003800000 */
.L_x_201:
[----:B------:R-:W-:-:S04]  /*4570*/  UIADD3 UR4, UPT, UPT, UR18, 0x1, URZ ;  /* 0x0000000112047890 */ /* 0x000fc8000fffe0ff */
[----:B------:R-:W-:-:S04]  /*4580*/  UISETP.NE.AND UP0, UPT, UR4, 0x4, UPT ;  /* 0x000000040400788c */ /* 0x000fc8000bf05270 */
[----:B------:R-:W-:Y:S02]  /*4590*/  USEL UR6, URZ, 0x1, UP0 ;  /* 0x00000001ff067887 */ /* 0x000fe40008000000 */
[----:B------:R-:W-:-:S04]  /*45a0*/  USEL UR4, UR4, URZ, UP0 ;  /* 0x000000ff04047287 */ /* 0x000fc80008000000 */
[----:B-1----:R-:W-:Y:S01]  /*45b0*/  ULEA UR5, UR4, UR13, 0x3 ;  /* 0x0000000d04057291 */ /* 0x002fe2000f8e18ff */
[----:B------:R-:W-:-:S04]  /*45c0*/  LOP3.LUT R2, R11, UR6, RZ, 0x3c, !PT ;  /* 0x000000060b027c12 */ /* 0x000fc8000f8e3cff */
[----:B--2---:R-:W-:-:S04]  /*45d0*/  SHF.L.U32 R3, R2, 0x1f, RZ ;  /* 0x0000001f02037819 */ /* 0x004fc800000006ff */
[----:B------:R-:W1:Y:S02]  /*45e0*/  SYNCS.PHASECHK.TRANS64.TRYWAIT P0, [UR5], R3 ;  /* 0x00000003ff0075a7 */ /* 0x000e640008001105 */
[----:B-1----:R-:W-:Y:S05]  /*45f0*/  @!P0 BRA `(.L_x_85) ;  /* 0x0000006400e88947 */ /* 0x002fea0003800000 */
.L_x_203:
        /* <DEDUP_REMOVED lines=9> */
.L_x_205:
[----:B------:R-:W-:-:S04]  /*4690*/  UIADD3 UR4, UPT, UPT, UR4, 0x1, URZ ;  /* 0x0000000104047890 */ /* 0x000fc8000fffe0ff */
[----:B------:R-:W-:-:S04]  /*46a0*/  UISETP.NE.AND UP0, UPT, UR4, 0x4, UPT ;  /* 0x000000040400788c */ /* 0x000fc8000bf05270 */
[----:B------:R-:W-:Y:S02]  /*46b0*/  USEL UR5, URZ, 0x1, UP0 ;  /* 0x00000001ff057887 */ /* 0x000fe40008000000 */
[----:B------:R-:W-:-:S04]  /*46c0*/  USEL UR4, UR4, URZ, UP0 ;  /* 0x000000ff04047287 */ /* 0x000fc80008000000 */
[----:B------:R-:W-:Y:S01]  /*46d0*/  ULEA UR4, UR4, UR13, 0x3 ;  /* 0x0000000d04047291 */ /* 0x000fe2000f8e18ff */
[----:B-1----:R-:W-:-:S04]  /*46e0*/  LOP3.LUT R3, R2, UR5, RZ, 0x3c, !PT ;  /* 0x0000000502037c12 */ /* 0x002fc8000f8e3cff */
[----:B------:R-:W-:-:S04]  /*46f0*/  SHF.L.U32 R3, R3, 0x1f, RZ ;  /* 0x0000001f03037819 */ /* 0x000fc800000006ff */
[----:B------:R-:W1:Y:S02]  /*4700*/  SYNCS.PHASECHK.TRANS64.TRYWAIT P0, [UR4], R3 ;  /* 0x00000003ff0075a7 */ /* 0x000e640008001104 */
[----:B-1----:R-:W-:Y:S05]  /*4710*/  @!P0 BRA `(.L_x_87) ;  /* 0x0000006400d08947 */ /* 0x002fea0003800000 */
.L_x_207:
[----:B------:R-:W-:Y:S01]  /*4720*/  NOP ;  /* 0x0000000000007918 */ /* 0x000fe20000000000 */
[----:B-1----:R-:W1:Y:S01]  /*4730*/  LDS R0, [UR8+0x14] ;  /* 0x00001408ff007984 */ /* 0x002e620008000800 */
[----:B------:R-:W-:Y:S01]  /*4740*/  ULOP3.LUT UR4, UR24, 0xffff, URZ, 0xc0, !UPT ;  /* 0x0000ffff18047892 */ /* 0x000fe2000f8ec0ff */
[----:B------:R-:W-:Y:S01]  /*4750*/  UMOV UR5, 0xffff ;  /* 0x0000ffff00057882 */ /* 0x000fe20000000000 */
[----:B------:R-:W-:Y:S02]  /*4760*/  UMOV UR6, 0x1 ;  /* 0x0000000100067882 */ /* 0x000fe40000000000 */
[----:B------:R-:W-:-:S04]  /*4770*/  USHF.R.U32.HI UR4, URZ, 0x5, UR4 ;  /* 0x00000005ff047899 */ /* 0x000fc80008011604 */
[----:B------:R-:W-:Y:S02]  /*4780*/  USHF.L.U32 UR5, UR5, UR4, URZ ;  /* 0x0000000405057299 */ /* 0x000fe400080006ff */
[----:B------:R-:W-:-:S04]  /*4790*/  USHF.L.U32 UR4, UR6, UR4, URZ ;  /* 0x0000000406047299 */ /* 0x000fc800080006ff */
[----:B-1----:R-:W-:-:S04]  /*47a0*/  LOP3.LUT R0, R0, UR5, RZ, 0xc0, !PT ;  /* 0x0000000500007c12 */ /* 0x002fc8000f8ec0ff */
[----:B------:R-:W-:-:S13]  /*47b0*/  ISETP.NE.AND P0, PT, R0, UR5, PT ;  /* 0x0000000500007c0c */ /* 0x000fda000bf05270 */
[----:B------:R-:W-:Y:S05]  /*47c0*/  @P0 BRA `(.L_x_88) ;  /* 0x0000000000580947 */ /* 0x000fea0003800000 */
[----:B------:R-:W1:Y:S02]  /*47d0*/  LDS R0, [UR8+0x18] ;  /* 0x00001808ff007984 */ /* 0x000e640008000800 */
[----:B-1----:R-:W-:-:S04]  /*47e0*/  LOP3.LUT R0, R0, UR4, RZ, 0xc0, !PT ;  /* 0x0000000400007c12 */ /* 0x002fc8000f8ec0ff */
[----:B------:R-:W-:-:S13]  /*47f0*/  ISETP.NE.AND P0, PT, R0, UR4, PT ;  /* 0x0000000400007c0c */ /* 0x000fda000bf05270 */
[----:B------:R-:W-:Y:S05]  /*4800*/  @P0 BRA `(.L_x_89) ;  /* 0x00000000003c0947 */ /* 0x000fea0003800000 */
[----:B------:R-:W1:Y:S01]  /*4810*/  S2R R2, SR_LANEID ;  /* 0x0000000000027919 */ /* 0x000e620000000000 */
[----:B------:R-:W-:Y:S01]  /*4820*/  ULOP3.LUT UR5, URZ, UR5, URZ, 0x33, !UPT ;  /* 0x00000005ff057292 */ /* 0x000fe2000f8e33ff */
[----:B------:R-:W-:Y:S01]  /*4830*/  LOP3.LUT R4, RZ, UR4, RZ, 0x33, !PT ;  /* 0x00000004ff047c12 */ /* 0x000fe2000f8e33ff */
[----:B------:R-:W-:Y:S02]  /*4840*/  VOTEU.ANY UR4, UPT, PT ;  /* 0x0000000000047886 */ /* 0x000fe400038e0100 */
[----:B------:R-:W-:Y:S01]  /*4850*/  UFLO.U32 UR4, UR4 ;  /* 0x00000004000472bd */ /* 0x000fe200080e0000 */
[----:B------:R-:W2:Y:S01]  /*4860*/  REDUX UR6, R4 ;  /* 0x00000000040673c4 */ /* 0x000ea20000000000 */
[----:B------:R-:W-:-:S06]  /*4870*/  IMAD.U32 R0, RZ, RZ, UR5 ;  /* 0x00000005ff007e24 */ /* 0x000fcc000f8e00ff */
[----:B------:R4:W-:Y:S01]  /*4880*/  UTCATOMSWS.AND URZ, UR5 ;  /* 0x0000000500ff79e3 */ /* 0x0009e20008000000 */
[----:B------:R-:W3:Y:S01]  /*4890*/  REDUX UR7, R0 ;  /* 0x00000000000773c4 */ /* 0x000ee20000000000 */
[----:B-1----:R-:W-:Y:S01]  /*48a0*/  ISETP.EQ.U32.AND P0, PT, R2, UR4, PT ;  /* 0x0000000402007c0c */ /* 0x002fe2000bf02070 */
[----:B--2---:R-:W-:Y:S01]  /*48b0*/  IMAD.U32 R2, RZ, RZ, UR6 ;  /* 0x00000006ff027e24 */ /* 0x004fe2000f8e00ff */
[----:B---3--:R-:W-:-:S11]  /*48c0*/  MOV R3, UR7 ;  /* 0x0000000700037c02 */ /* 0x008fd60008000f00 */
[----:B------:R4:W-:Y:S04]  /*48d0*/  @P0 ATOMS.AND RZ, [UR8+0x14], R3 ;  /* 0x00001403ffff098c */ /* 0x0009e8000a800008 */
[----:B------:R4:W-:Y:S01]  /*48e0*/  @P0 ATOMS.AND RZ, [UR8+0x18], R2 ;  /* 0x00001802ffff098c */ /* 0x0009e2000a800008 */
[----:B------:R-:W-:Y:S05]  /*48f0*/  BRA `(.L_x_90) ;  /* 0x0000000000147947 */ /* 0x000fea0003800000 */
.L_x_89:
[----:B------:R-:W-:Y:S02]  /*4900*/  MOV R2, 0x4920 ;  /* 0x0000492000027802 */ /* 0x000fe40000000f00 */
[----:B---3-5:R-:W-:Y:S05]  /*4910*/  CALL.REL.NOINC `($__internal_0_$__cuda_sm10x_tcgen05_guardrail_trap_col_being_dealloced_not_returned_by_alloc) ;  /* 0x0000006800b47944 */ /* 0x028fea0003c00000 */
[----:B------:R-:W-:Y:S05]  /*4920*/  BRA `(.L_x_90) ;  /* 0x0000000000087947 */ /* 0x000fea0003800000 */
.L_x_88:
[----:B------:R-:W-:Y:S02]  /*4930*/  MOV R2, 0x4950 ;  /* 0x0000495000027802 */ /* 0x000fe40000000f00 */
[----:B---3-5:R-:W-:Y:S05]  /*4940*/  CALL.REL.NOINC `($__internal_2_$__cuda_sm10x_tcgen05_guardrail_trap_unallocated_columns_being_dealloced) ;  /* 0x0000006800c07944 */ /* 0x028fea0003c00000 */
.L_x_90:
[----:B------:R-:W-:Y:S01]  /*4950*/  NOP ;  /* 0x0000000000007918 */ /* 0x000fe20000000000 */
[----:B----4-:R-:W-:Y:S05]  /*4960*/  EXIT ;  /* 0x000000000000794d */ /* 0x010fea0003800000 */
.L_x_72:
[----:B------:R-:W-:-:S09]  /*4970*/  UISETP.NE.OR UP0, UPT, UR17, 0x3, !UP3 ;  /* 0x000000031100788c */ /* 0x000fd2000df05670 */
[----:B------:R-:W-:Y:S05]  /*4980*/  BRA.U UP0, `(.L_x_91) ;  /* 0x0000001100587547 */ /* 0x000fea000b800000 */
[----:B------:R-:W2:Y:S01]  /*4990*/  S2UR UR10, SR_CgaCtaId ;  /* 0x00000000000a79c3 */ /* 0x000ea20000008800 */
[----:B------:R-:W3:Y:S01]  /*49a0*/  LDCU UR31, c[0x0][0x370] ;  /* 0x00006e00ff1f77ac */ /* 0x000ee20008000800 */
[----:B------:R-:W-:Y:S02]  /*49b0*/  HFMA2 R13, -RZ, RZ, 0, 0 ;  /* 0x00000000ff0d7431 */ /* 0x000fe400000001ff */
[----:B------:R-:W-:Y:S01]  /*49c0*/  IMAD.MOV.U32 R15, RZ, RZ, 0x1 ;  /* 0x00000001ff0f7424 */ /* 0x000fe200078e00ff */
[----:B------:R-:W-:Y:S01]  /*49d0*/  MOV R7, 0x1000 ;  /* 0x0000100000077802 */ /* 0x000fe20000000f00 */
[----:B------:R-:W3:Y:S01]  /*49e0*/  LDCU.128 UR44, c[0x0][0xb10] ;  /* 0x00016200ff2c77ac */ /* 0x000ee20008000c00 */
[----:B------:R-:W-:Y:S01]  /*49f0*/  IMAD.MOV.U32 R14, RZ, RZ, RZ ;  /* 0x000000ffff0e7224 */ /* 0x000fe200078e00ff */
[----:B------:R-:W4:Y:S01]  /*4a00*/  LDC.64 R16, c[0x0][0x348] ;  /* 0x0000d200ff107b82 */ /* 0x000f220000000a00 */
[----:B------:R-:W1:Y:S01]  /*4a10*/  LDCU UR30, c[0x0][0x374] ;  /* 0x00006e80ff1e77ac */ /* 0x000e620008000800 */
[----:B------:R-:W2:Y:S06]  /*4a20*/  LDCU UR15, c[0x0][0xb0c] ;  /* 0x00016180ff0f77ac */ /* 0x000eac0008000800 */
[----:B------:R-:W4:Y:S01]  /*4a30*/  LDC.64 R2, c[0x0][0x888] ;  /* 0x00022200ff027b82 */ /* 0x000f220000000a00 */
[----:B------:R-:W4:Y:S01]  /*4a40*/  LDCU UR49, c[0x0][0xb20] ;  /* 0x00016400ff3177ac */ /* 0x000f220008000800 */
[----:B------:R-:W4:Y:S06]  /*4a50*/  LDCU UR4, c[0x0][0xb30] ;  /* 0x00016600ff0477ac */ /* 0x000f2c0008000800 */
[----:B------:R-:W4:Y:S01]  /*4a60*/  LDC.64 R4, c[0x0][0x890] ;  /* 0x00022400ff047b82 */ /* 0x000f220000000a00 */
[----:B------:R-:W-:Y:S01]  /*4a70*/  UMOV UR21, 0x400 ;  /* 0x0000040000157882 */ /* 0x000fe20000000000 */
[----:B---3--:R-:W-:-:S02]  /*4a80*/  UIMAD.WIDE.U32 UR6, UR31, UR44, URZ ;  /* 0x0000002c1f0672a5 */ /* 0x008fc4000f8e00ff */
[----:B-1----:R-:W-:Y:S02]  /*4a90*/  UIMAD.WIDE.U32 UR8, UR30, UR47, URZ ;  /* 0x0000002f1e0872a5 */ /* 0x002fe4000f8e00ff */
[----:B--2---:R-:W-:Y:S02]  /*4aa0*/  ULEA UR21, UR10, UR21, 0x18 ;  /* 0x000000150a157291 */ /* 0x004fe4000f8ec0ff */
[----:B------:R-:W-:Y:S02]  /*4ab0*/  UPLOP3.LUT UP3, UPT, UPT, UPT, UPT, 0x40, 0x4 ;  /* 0x000000000004789c */ /* 0x000fe40003f6e870 */
[----:B------:R-:W-:Y:S02]  /*4ac0*/  UIADD3 UR37, UPT, UPT, UR21, 0x158, URZ ;  /* 0x0000015815257890 */ /* 0x000fe4000fffe0ff */
[----:B------:R-:W-:Y:S02]  /*4ad0*/  UIADD3 UR33, UPT, UPT, UR21, 0x140, URZ ;  /* 0x0000014015217890 */ /* 0x000fe4000fffe0ff */
[----:B------:R-:W-:-:S02]  /*4ae0*/  UIADD3 UR25, UPT, UPT, UR21, 0x148, URZ ;  /* 0x0000014815197890 */ /* 0x000fc4000fffe0ff */
[----:B------:R-:W-:Y:S01]  /*4af0*/  UIADD3 UR17, UPT, UPT, UR21, 0x150, URZ ;  /* 0x0000015015117890 */ /* 0x000fe2000fffe0ff */
[----:B------:R-:W-:Y:S01]  /*4b00*/  UMOV UR6, UR7 ;  /* 0x0000000700067c82 */ /* 0x000fe20008000000 */
[----:B------:R-:W-:Y:S01]  /*4b10*/  UMOV UR41, UR9 ;  /* 0x0000000900297c82 */ /* 0x000fe20008000000 */
[----:B------:R-:W-:Y:S02]  /*4b20*/  UISETP.GE.AND UP0, UPT, UR42, 0x1, UPT ;  /* 0x000000012a00788c */ /* 0x000fe4000bf06270 */
[----:B------:R-:W-:Y:S01]  /*4b30*/  UISETP.NE.AND UP4, UPT, UR42, 0x1, UPT ;  /* 0x000000012a00788c */ /* 0x000fe2000bf85270 */
[----:B------:R-:W1:Y:S01]  /*4b40*/  LDCU.64 UR22, c[0x0][0xb28] ;  /* 0x00016500ff1677ac */ /* 0x000e620008000a00 */
[----:B------:R-:W-:Y:S02]  /*4b50*/  UISETP.NE.AND UP6, UPT, UR15, 0x1, UPT ;  /* 0x000000010f00788c */ /* 0x000fe4000bfc5270 */
[----:B------:R-:W-:Y:S02]  /*4b60*/  UISETP.NE.AND UP5, UPT, UR46, 0x1, UPT ;  /* 0x000000012e00788c */ /* 0x000fe4000bfa5270 */
[----:B------:R-:W-:-:S02]  /*4b70*/  UPRMT UR37, UR10, 0x654, UR37 ;  /* 0x000006540a257896 */ /* 0x000fc40008000025 */
[----:B------:R-:W-:Y:S02]  /*4b80*/  USHF.R.U32.HI UR43, URZ, UR45, UR6 ;  /* 0x0000002dff2b7299 */ /* 0x000fe40008011606 */
[----:B------:R-:W-:Y:S02]  /*4b90*/  UPRMT UR40, UR10, 0x654, UR33 ;  /* 0x000006540a287896 */ /* 0x000fe40008000021 */
[----:B------:R-:W-:Y:S02]  /*4ba0*/  UPRMT UR39, UR10, 0x654, UR25 ;  /* 0x000006540a277896 */ /* 0x000fe40008000019 */
[----:B------:R-:W-:Y:S02]  /*4bb0*/  UPRMT UR38, UR10, 0x654, UR17 ;  /* 0x000006540a267896 */ /* 0x000fe40008000011 */
[----:B----4-:R-:W-:Y:S02]  /*4bc0*/  USHF.R.U32.HI UR41, URZ, UR49, UR41 ;  /* 0x00000031ff297299 */ /* 0x010fe40008011629 */
[----:B------:R-:W-:-:S11]  /*4bd0*/  UISETP.NE.AND UP2, UPT, UR4, 0x1, UPT ;  /* 0x000000010400788c */ /* 0x000fd6000bf45270 */
.L_x_102:
[C---:B------:R-:W-:Y:S02]  /*4be0*/  LEA R12, R14.reuse, UR21, 0x3 ;  /* 0x000000150e0c7c11 */ /* 0x040fe4000f8e18ff */
[----:B------:R-:W-:Y:S02]  /*4bf0*/  SHF.L.U32 R9, R13, 0x1f, RZ ;  /* 0x0000001f0d097819 */ /* 0x000fe400000006ff */
[----:B------:R-:W-:Y:S02]  /*4c00*/  LEA R10, R14, UR21, 0x4 ;  /* 0x000000150e0a7c11 */ /* 0x000fe4000f8e20ff */
[----:B--2---:R-:W2:Y:S02]  /*4c10*/  SYNCS.PHASECHK.TRANS64.TRYWAIT P0, [R12+URZ+0x190], R9 ;  /* 0x000190090c0075a7 */ /* 0x004ea400080011ff */
[----:B--2---:R-:W-:Y:S05]  /*4c20*/  @!P0 BRA `(.L_x_92) ;  /* 0x0000006000a48947 */ /* 0x004fea0003800000 */
.L_x_208:
[----:B--2---:R-:W2:Y:S01]  /*4c30*/  LDS.128 R8, [R10+0x220] ;  /* 0x000220000a087984 */ /* 0x004ea20000000c00 */
[----:B------:R-:W-:Y:S01]  /*4c40*/  UISETP.GE.AND UP0, UPT, UR42, 0x1, UPT ;  /* 0x000000012a00788c */ /* 0x000fe2000bf06270 */
[----:B------:R-:W-:Y:S01]  /*4c50*/  @!PT LDS RZ, [RZ] ;  /* 0x00000000fffff984 */ /* 0x000fe20000000800 */
[----:B------:R-:W-:Y:S01]  /*4c60*/  @!PT LDS RZ, [RZ] ;  /* 0x00000000fffff984 */ /* 0x000fe20000000800 */
[----:B------:R-:W-:Y:S01]  /*4c70*/  @!PT LDS RZ, [RZ] ;  /* 0x00000000fffff984 */ /* 0x000fe20000000800 */
[----:B------:R-:W-:Y:S01]  /*4c80*/  @!PT LDS RZ, [RZ] ;  /* 0x00000000fffff984 */ /* 0x000fe20000000800 */
[----:B------:R3:W-:Y:S06]  /*4c90*/  MEMBAR.ALL.CTA ;  /* 0x0000000000007992 */ /* 0x0007ec0000008000 */
[----:B---3--:R-:W3:Y:S01]  /*4ca0*/  FENCE.VIEW.ASYNC.S ;  /* 0x00000000000073c6 */ /* 0x008ee20000000000 */
[----:B--2---:R-:W-:Y:S11]  /*4cb0*/  LOP3.LUT P0, RZ, R10, 0x1, RZ, 0xc0, !PT ;  /* 0x000000010aff7812 */ /* 0x004ff6000780c0ff */
[----:B------:R-:W-:Y:S02]  /*4cc0*/  @!UPT UIADD3 URZ, UPT, UPT, URZ, URZ, URZ ;  /* 0x000000fffffff290 */ /* 0x000fe4000fffe0ff */
[----:B---3--:R-:W-:Y:S01]  /*4cd0*/  VOTEU.ANY UP1, P0 ;  /* 0x0000000000ff7886 */ /* 0x008fe20000020100 */
[----:B------:R-:W-:Y:S11]  /*4ce0*/  PLOP3.LUT P0, PT, PT, PT, UP1, 0x80, 0x8 ;  /* 0x000000000008781c */ /* 0x000ff60003f0f018 */
[----:B------:R-:W-:Y:S02]  /*4cf0*/  @!UPT UIADD3 URZ, UPT, UPT, URZ, URZ, URZ ;  /* 0x000000fffffff290 */ /* 0x000fe4000fffe0ff */
[----:B------:R-:W-:Y:S02]  /*4d00*/  @P0 SHF.R.U32.HI R0, RZ, 0x10, R9 ;  /* 0x00000010ff000819 */ /* 0x000fe40000011609 */
[----:B------:R-:W-:Y:S02]  /*4d10*/  @P0 MOV R6, R8 ;  /* 0x0000000800060202 */ /* 0x000fe40000000f00 */
[----:B------:R-:W-:Y:S01]  /*4d20*/  @P0 R2UR UR4, R0 ;  /* 0x00000000000402ca */ /* 0x000fe200000e0000 */
[----:B------:R-:W-:Y:S01]  /*4d30*/  VIADD R0, R12, 0x1a0 ;  /* 0x000001a00c007836 */ /* 0x000fe20000000000 */
[----:B------:R-:W-:Y:S02]  /*4d40*/  @P0 LOP3.LUT R8, R9, 0xffff, RZ, 0xc0, !PT ;  /* 0x0000ffff09080812 */ /* 0x000fe400078ec0ff */
[----:B------:R-:W-:Y:S02]  /*4d50*/  @P0 R2UR UR6, R6 ;  /* 0x00000000060602ca */ /* 0x000fe400000e0000 */
[----:B------:R-:W-:Y:S02]  /*4d60*/  PRMT R0, RZ, 0x654, R0 ;  /* 0x00000654ff007816 */ /* 0x000fe40000000000 */
[----:B------:R-:W-:Y:S02]  /*4d70*/  @P0 R2UR UR5, R8 ;  /* 0x00000000080502ca */ /* 0x000fe400000e0000 */
[----:B------:R2:W-:Y:S03]  /*4d80*/  SYNCS.ARRIVE.TRANS64.RED.A1T0 RZ, [R0+URZ], RZ ;  /* 0x000000ff00ff79a7 */ /* 0x0005e600081004ff */
[----:B------:R-:W-:Y:S04]  /*4d90*/  @UP1 UMOV UR29, UR4 ;  /* 0x00000004001d1c82 */ /* 0x000fe80008000000 */
[----:B------:R-:W-:Y:S04]  /*4da0*/  @UP1 UMOV UR14, UR6 ;  /* 0x00000006000e1c82 */ /* 0x000fe80008000000 */
[----:B------:R-:W-:Y:S01]  /*4db0*/  @UP1 UMOV UR13, UR5 ;  /* 0x00000005000d1c82 */ /* 0x000fe20008000000 */
[----:B------:R-:W-:Y:S05]  /*4dc0*/  BRA.U !UP0, `(.L_x_93) ;  /* 0x0000000108a47547 */ /* 0x000fea000b800000 */
[----:B------:R-:W-:Y:S02]  /*4dd0*/  UIMAD.WIDE.U32 UR18, UR13, UR47, URZ ;  /* 0x0000002f0d1272a5 */ /* 0x000fe4000f8e00ff */
[----:B------:R-:W-:Y:S02]  /*4de0*/  UIMAD.WIDE.U32 UR26, UR14, UR44, URZ ;  /* 0x0000002c0e1a72a5 */ /* 0x000fe4000f8e00ff */
[----:B------:R-:W-:Y:S02]  /*4df0*/  USEL UR4, UR30, UR41, !UP5 ;  /* 0x000000291e047287 */ /* 0x000fe4000e800000 */
[----:B------:R-:W-:Y:S02]  /*4e00*/  USEL UR7, UR31, UR43, !UP6 ;  /* 0x0000002b1f077287 */ /* 0x000fe4000f000000 */
[----:B-1----:R-:W-:Y:S02]  /*4e10*/  UIMAD.WIDE.U32 UR8, UR4, UR22, URZ ;  /* 0x00000016040872a5 */ /* 0x002fe4000f8e00ff */
[----:B------:R-:W-:Y:S01]  /*4e20*/  UIMAD.WIDE.U32 UR10, UR7, UR22, URZ ;  /* 0x00000016070a72a5 */ /* 0x000fe2000f8e00ff */
[----:B------:R-:W-:Y:S02]  /*4e30*/  UMOV UR5, UR19 ;  /* 0x0000001300057c82 */ /* 0x000fe40008000000 */
[----:B------:R-:W-:Y:S03]  /*4e40*/  USHF.R.U32.HI UR6, URZ, UR49, UR5 ;  /* 0x00000031ff067299 */ /* 0x000fe60008011605 */
[----:B------:R-:W-:Y:S01]  /*4e50*/  UMOV UR5, UR27 ;  /* 0x0000001b00057c82 */ /* 0x000fe20008000000 */
[----:B------:R-:W-:Y:S02]  /*4e60*/  USEL UR6, UR13, UR6, !UP5 ;  /* 0x000000060d067287 */ /* 0x000fe4000e800000 */
[----:B------:R-:W-:Y:S03]  /*4e70*/  USHF.R.U32.HI UR12, URZ, UR45, UR5 ;  /* 0x0000002dff0c7299 */ /* 0x000fe60008011605 */
[----:B------:R-:W-:Y:S02]  /*4e80*/  UMOV UR5, UR9 ;  /* 0x0000000900057c82 */ /* 0x000fe40008000000 */
[----:B------:R-:W-:Y:S03]  /*4e90*/  @UP4 USHF.R.U32.HI UR4, URZ, UR23, UR5 ;  /* 0x00000017ff044299 */ /* 0x000fe60008011605 */
[----:B------:R-:W-:Y:S01]  /*4ea0*/  UMOV UR5, UR11 ;  /* 0x0000000b00057c82 */ /* 0x000fe20008000000 */
[----:B------:R-:W-:Y:S02]  /*4eb0*/  UIMAD UR4, UR42, UR4, URZ ;  /* 0x000000042a0472a4 */ /* 0x000fe4000f8e02ff */
[----:B------:R-:W-:Y:S02]  /*4ec0*/  @UP4 USHF.R.U32.HI UR7, URZ, UR23, UR5 ;  /* 0x00000017ff074299 */ /* 0x000fe40008011605 */
[----:B------:R-:W-:Y:S02]  /*4ed0*/  UIMAD.WIDE.U32 UR10, UR6, UR22, URZ ;  /* 0x00000016060a72a5 */ /* 0x000fe4000f8e00ff */
[----:B------:R-:W-:Y:S02]  /*4ee0*/  USEL UR5, UR14, UR12, !UP6 ;  /* 0x0000000c0e057287 */ /* 0x000fe4000f000000 */
[----:B------:R-:W-:Y:S02]  /*4ef0*/  UIMAD UR8, UR42, UR7, URZ ;  /* 0x000000072a0872a4 */ /* 0x000fe4000f8e02ff */
[----:B------:R-:W-:Y:S03]  /*4f00*/  UISETP.GE.AND UP0, UPT, UR6, UR4, UPT ;  /* 0x000000040600728c */ /* 0x000fe6000bf06270 */
[----:B------:R-:W-:Y:S01]  /*4f10*/  UMOV UR4, UR11 ;  /* 0x0000000b00047c82 */ /* 0x000fe20008000000 */
[----:B------:R-:W-:Y:S02]  /*4f20*/  UISETP.GE.OR UP0, UPT, UR5, UR8, UP0 ;  /* 0x000000080500728c */ /* 0x000fe40008706670 */
[----:B------:R-:W-:Y:S02]  /*4f30*/  USHF.R.U32.HI UR4, URZ, UR23, UR4 ;  /* 0x00000017ff047299 */ /* 0x000fe40008011604 */
[----:B------:R-:W-:Y:S02]  /*4f40*/  UIMAD.WIDE.U32 UR8, UR5, UR22, URZ ;  /* 0x00000016050872a5 */ /* 0x000fe4000f8e00ff */
[----:B------:R-:W-:Y:S04]  /*4f50*/  USEL UR10, UR6, UR4, !UP4 ;  /* 0x00000004060a7287 */ /* 0x000fe8000e000000 */
[----:B------:R-:W-:Y:S01]  /*4f60*/  UIADD3 UR11, UPT, UPT, -UR10, URZ, URZ ;  /* 0x000000ff0a0b7290 */ /* 0x000fe2000fffe1ff */
[----:B------:R-:W-:Y:S02]  /*4f70*/  @!UP0 UMOV UR4, UR9 ;  /* 0x0000000900048c82 */ /* 0x000fe40008000000 */
[----:B------:R-:W-:Y:S02]  /*4f80*/  @!UP0 USHF.R.U32.HI UR4, URZ, UR23, UR4 ;  /* 0x00000017ff048299 */ /* 0x000fe40008011604 */
[----:B------:R-:W-:Y:S02]  /*4f90*/  UIMAD UR8, UR42, UR11, UR6 ;  /* 0x0000000b2a0872a4 */ /* 0x000fe4000f8e0206 */
[----:B------:R-:W-:Y:S04]  /*4fa0*/  @!UP0 USEL UR4, UR5, UR4, !UP4 ;  /* 0x0000000405048287 */ /* 0x000fe8000e000000 */
[----:B------:R-:W-:Y:S02]  /*4fb0*/  @!UP0 UIMAD UR8, UR7, UR8, UR4 ;  /* 0x00000008070882a4 */ /* 0x000fe4000f8e0204 */
[----:B------:R-:W-:Y:S02]  /*4fc0*/  @!UP0 UIADD3 UR9, UPT, UPT, UR10, -UR4, URZ ;  /* 0x800000040a098290 */ /* 0x000fe4000fffe0ff */
[----:B------:R-:W-:Y:S02]  /*4fd0*/  UIADD3 UR4, UPT, UPT, -UR5, URZ, URZ ;  /* 0x000000ff05047290 */ /* 0x000fe4000fffe1ff */
[----:B------:R-:W-:Y:S02]  /*4fe0*/  UIADD3 UR7, UPT, UPT, -UR6, URZ, URZ ;  /* 0x000000ff06077290 */ /* 0x000fe4000fffe1ff */
[----:B------:R-:W-:Y:S02]  /*4ff0*/  @!UP0 UIMAD UR6, UR9, UR42, UR5 ;  /* 0x0000002a090682a4 */ /* 0x000fe4000f8e0205 */
[----:B------:R-:W-:Y:S02]  /*5000*/  UIMAD UR14, UR15, UR4, UR14 ;  /* 0x000000040f0e72a4 */ /* 0x000fe4000f8e020e */
[----:B------:R-:W-:Y:S01]  /*5010*/  UIMAD UR13, UR46, UR7, UR13 ;  /* 0x000000072e0d72a4 */ /* 0x000fe2000f8e020d */
[----:B------:R-:W-:Y:S02]  /*5020*/  @!UP0 UMOV UR5, UR8 ;  /* 0x0000000800058c82 */ /* 0x000fe40008000000 */
[----:B------:R-:W-:Y:S02]  /*5030*/  UIMAD UR14, UR5, UR15, UR14 ;  /* 0x0000000f050e72a4 */ /* 0x000fe4000f8e020e */
[----:B------:R-:W-:Y:S11]  /*5040*/  UIMAD UR13, UR6, UR46, UR13 ;  /* 0x0000002e060d72a4 */ /* 0x000ff6000f8e020d */
[----:B------:R-:W-:Y:S01]  /*5050*/  @!UPT UIADD3 URZ, UPT, UPT, URZ, URZ, URZ ;  /* 0x000000fffffff290 */ /* 0x000fe2000fffe0ff */
.L_x_93:
[----:B------:R-:W3:Y:S01]  /*5060*/  @!UP2 LDCU.128 UR8, c[0x0][0xb10] ;  /* 0x00016200ff08a7ac */ /* 0x000ee20008000c00 */
[C---:B------:R-:W-:Y:S02]  /*5070*/  ISETP.NE.U32.AND P1, PT, R4.reuse, RZ, PT ;  /* 0x000000ff0400720c */ /* 0x040fe40003f25070 */
[----:B------:R-:W-:Y:S02]  /*5080*/  ISETP.NE.U32.AND P0, PT, R4, RZ, PT ;  /* 0x000000ff0400720c */ /* 0x000fe40003f05070 */
[C---:B------:R-:W-:Y:S02]  /*5090*/  ISETP.NE.AND.EX P1, PT, R5.reuse, RZ, PT, P1 ;  /* 0x000000ff0500720c */ /* 0x040fe40003f25310 */
[----:B------:R-:W-:Y:S01]  /*50a0*/  ISETP.NE.AND.EX P0, PT, R5, RZ, PT, P0 ;  /* 0x000000ff0500720c */ /* 0x000fe20003f05300 */
[----:B------:R-:W4:Y:S01]  /*50b0*/  @!UP2 LDCU UR5, c[0x0][0xb0c] ;  /* 0x00016180ff05a7ac */ /* 0x000f220008000800 */
[----:B------:R-:W-:Y:S01]  /*50c0*/  SHF.L.U32 R9, R15, 0x1f, RZ ;  /* 0x0000001f0f097819 */ /* 0x000fe200000006ff */
[----:B------:R-:W-:Y:S02]  /*50d0*/  USHF.L.U32 UR35, UR16, 0x6, URZ ;  /* 0x0000000610237899 */ /* 0x000fe400080006ff */
[----:B------:R-:W-:Y:S02]  /*50e0*/  USHF.L.U32 UR34, UR20, 0x8, URZ ;  /* 0x0000000814227899 */ /* 0x000fe400080006ff */
[----:B---3--:R-:W-:Y:S07]  /*50f0*/  UIMAD.WIDE.U32 UR6, UR14, UR8, URZ ;  /* 0x000000080e0672a5 */ /* 0x008fee000f8e00ff */
[----:B------:R-:W-:Y:S01]  /*5100*/  @!UP2 UMOV UR4, UR7 ;  /* 0x000000070004ac82 */ /* 0x000fe20008000000 */
[----:B----4-:R-:W-:Y:S02]  /*5110*/  @!UP2 UISETP.NE.AND UP0, UPT, UR5, 0x1, UPT ;  /* 0x000000010500a88c */ /* 0x010fe4000bf05270 */
[----:B------:R-:W-:Y:S02]  /*5120*/  @!UP2 USHF.R.U32.HI UR4, URZ, UR9, UR4 ;  /* 0x00000009ff04a299 */ /* 0x000fe40008011604 */
[----:B------:R-:W-:Y:S02]  /*5130*/  UIMAD.WIDE.U32 UR6, UR13, UR11, URZ ;  /* 0x0000000b0d0672a5 */ /* 0x000fe4000f8e00ff */
[----:B------:R-:W-:Y:S02]  /*5140*/  @!UP2 USEL UR8, UR14, UR4, !UP0 ;  /* 0x000000040e08a287 */ /* 0x000fe4000c000000 */
[----:B------:R-:W-:Y:S03]  /*5150*/  @!UP2 UISETP.NE.AND UP0, UPT, UR10, 0x1, UPT ;  /* 0x000000010a00a88c */ /* 0x000fe6000bf05270 */
[----:B------:R-:W-:Y:S02]  /*5160*/  @!UP2 UMOV UR6, UR7 ;  /* 0x000000070006ac82 */ /* 0x000fe40008000000 */
[----:B------:R-:W3:Y:S02]  /*5170*/  @!UP2 LDCU UR4, c[0x0][0xb20] ;  /* 0x00016400ff04a7ac */ /* 0x000ee40008000800 */
[----:B---3--:R-:W-:Y:S04]  /*5180*/  @!UP2 USHF.R.U32.HI UR6, URZ, UR4, UR6 ;  /* 0x00000004ff06a299 */ /* 0x008fe80008011606 */
[----:B------:R-:W-:Y:S04]  /*5190*/  @!UP2 USEL UR6, UR13, UR6, !UP0 ;  /* 0x000000060d06a287 */ /* 0x000fe8000c000000 */
[----:B------:R-:W-:Y:S02]  /*51a0*/  @!UP2 UIADD3 UR4, UPT, UPT, -UR8, UR6, URZ ;  /* 0x000000060804a290 */ /* 0x000fe4000fffe1ff */
[----:B------:R-:W-:Y:S02]  /*51b0*/  @!UP2 UIADD3 UR6, UPT, UPT, UR8, -UR6, URZ ;  /* 0x800000060806a290 */ /* 0x000fe4000fffe0ff */
[----:B------:R-:W-:Y:S02]  /*51c0*/  @!UP2 UIMAD UR14, UR4, UR5, UR14 ;  /* 0x00000005040ea2a4 */ /* 0x000fe4000f8e020e */
[----:B------:R-:W-:Y:S01]  /*51d0*/  @!UP2 UIMAD UR13, UR6, UR10, UR13 ;  /* 0x0000000a060da2a4 */ /* 0x000fe2000f8e020d */
[----:B------:R-:W-:Y:S11]  /*51e0*/  BRA.U UP3, `(.L_x_94) ;  /* 0x0000000103107547 */ /* 0x000ff6000b800000 */
[----:B--2---:R-:W-:Y:S04]  /*51f0*/  MOV R0, UR48 ;  /* 0x0000003000007c02 */ /* 0x004fe80008000f00 */
[----:B------:R-:W-:Y:S04]  /*5200*/  SHF.L.U32 R11, R0, 0x1f, RZ ;  /* 0x0000001f000b7819 */ /* 0x000fe800000006ff */
[----:B------:R-:W2:Y:S02]  /*5210*/  SYNCS.PHASECHK.TRANS64.TRYWAIT P2, [UR21+0x188], R11 ;  /* 0x0001880bff0075a7 */ /* 0x000ea40008041115 */
[----:B--2---:R-:W-:Y:S05]  /*5220*/  @!P2 BRA `(.L_x_95) ;  /* 0x0000005c0038a947 */ /* 0x004fea0003800000 */
.L_x_94:
[----:B------:R-:W-:Y:S05]  /*5230*/  @!P1 BRA `(.L_x_96) ;  /* 0x0000000000309947 */ /* 0x000fea0003800000 */
[----:B------:R-:W-:Y:S01]  /*5240*/  ISETP.NE.U32.AND P1, PT, R2, RZ, PT ;  /* 0x000000ff0200720c */ /* 0x000fe20003f25070 */
[----:B------:R-:W3:Y:S01]  /*5250*/  LDCU.64 UR4, c[0x0][0x358] ;  /* 0x00006b00ff0477ac */ /* 0x000ee20008000a00 */
[----:B------:R-:W-:Y:S02]  /*5260*/  IMAD.MOV.U32 R85, RZ, RZ, 0x1 ;  /* 0x00000001ff557424 */ /* 0x000fe400078e00ff */
[----:B------:R-:W-:Y:S11]  /*5270*/  ISETP.NE.AND.EX P1, PT, R3, RZ, PT, P1 ;  /* 0x000000ff0300720c */ /* 0x000ff60003f25310 */
[----:B------:R-:W-:Y:S02]  /*5280*/  @!UPT UIADD3 URZ, UPT, UPT, URZ, URZ, URZ ;  /* 0x000000fffffff290 */ /* 0x000fe4000fffe0ff */
[----:B--2---:R-:W2:Y:S01]  /*5290*/  @P1 LDC.64 R10, c[0x0][0x888] ;  /* 0x00022200ff0a1b82 */ /* 0x004ea20000000a00 */
[----:B------:R-:W-:Y:S04]  /*52a0*/  @P1 IMAD R0, R4, UR36, RZ ;  /* 0x0000002404001c24 */ /* 0x000fe8000f8e02ff */
[----:B--2---:R-:W-:Y:S04]  /*52b0*/  @P1 IMAD.WIDE R10, R0, 0x4, R10 ;  /* 0x00000004000a1825 */ /* 0x004fe800078e020a */
[----:B------:R-:W-:Y:S01]  /*52c0*/  HFMA2 R0, -RZ, RZ, 0, 5.9604644775390625e-08 ;  /* 0x00000001ff007431 */ /* 0x000fe200000001ff */
[----:B---3-5:R3:W5:Y:S04]  /*52d0*/  @P1 LDG.E R41, desc[UR4][R10.64] ;  /* 0x000000040a291981 */ /* 0x028768000c1e1900 */
[----:B------:R-:W-:Y:S01]  /*52e0*/  @!P1 PRMT R85, R0, 0x7610, R85 ;  /* 0x0000761000559816 */ /* 0x000fe20000000055 */
[----:B---3--:R-:W4:Y:S06]  /*52f0*/  @!P1 LDC R41, c[0x0][0x880] ;  /* 0x00022000ff299b82 */ /* 0x008f2c0000000800 */
.L_x_96:
[----:B----45:R-:W-:Y:S01]  /*5300*/  @!P0 FSETP.EQ.AND P1, PT, R41, RZ, PT ;  /* 0x000000ff2900820b */ /* 0x030fe20003f22000 */
[----:B------:R-:W-:Y:S01]  /*5310*/  @!UPT UIADD3 URZ, UPT, UPT, URZ, URZ, URZ ;  /* 0x000000fffffff290 */ /* 0x000fe2000fffe0ff */
[----:B------:R-:W-:Y:S11]  /*5320*/  @!P0 BRA `(.L_x_97) ;  /* 0x0000000000188947 */ /* 0x000ff60003800000 */
[----:B------:R-:W-:Y:S02]  /*5330*/  LOP3.LUT P0, RZ, R85, 0xff, RZ, 0xc0, !PT ;  /* 0x000000ff55ff7812 */ /* 0x000fe4000780c0ff */
[----:B------:R-:W-:Y:S04]  /*5340*/  ISETP.NE.U32.AND P1, PT, R2, RZ, PT ;  /* 0x000000ff0200720c */ /* 0x000fe80003f25070 */
[----:B------:R-:W-:Y:S04]  /*5350*/  ISETP.NE.AND.EX P1, PT, R3, RZ, PT, P1 ;  /* 0x000000ff0300720c */ /* 0x000fe80003f25310 */
[----:B------:R-:W-:Y:S03]  /*5360*/  PLOP3.LUT P1, PT, P1, PT, PT, 0x8, 0x80 ;  /* 0x000000000080781c */ /* 0x000fe60000f2e170 */
[----:B------:R-:W-:Y:S11]  /*5370*/  @P0 FSETP.EQ.AND P1, PT, R41, RZ, PT ;  /* 0x000000ff2900020b */ /* 0x000ff60003f22000 */
[----:B------:R-:W-:Y:S02]  /*5380*/  @!UPT UIADD3 URZ, UPT, UPT, URZ, URZ, URZ ;  /* 0x000000fffffff290 */ /* 0x000fe4000fffe0ff */
.L_x_97:
[----:B------:R-:W3:Y:S01]  /*5390*/  SYNCS.PHASECHK.TRANS64.TRYWAIT P2, [UR21+0x160], R9 ;  /* 0x00016009ff0075a7 */ /* 0x000ee20008041115 */
[----:B------:R-:W-:Y:S04]  /*53a0*/  ELECT P0, URZ, PT ;  /* 0x0000000000ff782f */ /* 0x000fe80003800000 */
[----:B------:R-:W-:Y:S11]  /*53b0*/  PLOP3.LUT P1, PT, P1, P0, PT, 0xf2, 0x2f ;  /* 0x00000000002f781c */ /* 0x000ff60000f21e72 */
[----:B------:R-:W-:Y:S02]  /*53c0*/  @!UPT UIADD3 URZ, UPT, UPT, URZ, URZ, URZ ;  /* 0x000000fffffff290 */ /* 0x000fe4000fffe0ff */
[----:B------:R-:W-:Y:S05]  /*53d0*/  @!P1 IADD3 R8, P0, PT, R16, 0x580, RZ ;  /* 0x0000058010089810 */ /* 0x000fea0007f1e0ff */
[----:B------:R-:W-:Y:S01]  /*53e0*/  @!P1 IMAD.X R6, RZ, RZ, R17, P0 ;  /* 0x000000ffff069224 */ /* 0x000fe200000e0611 */
[----:B---3--:R-:W-:Y:S07]  /*53f0*/  @!P2 BRA `(.L_x_98) ;  /* 0x0000005800dca947 */ /* 0x008fee0003800000 */
.L_x_211:
[----:B------:R-:W-:Y:S01]  /*5400*/  @!P1 R2UR UR5, R8 ;  /* 0x00000000080592ca */ /* 0x000fe200000e0000 */
[----:B------:R-:W-:Y:S01]  /*5410*/  VOTEU.ALL UP0, P1 ;  /* 0x0000000000ff7886 */ /* 0x000fe20000800000 */
[----:B------:R-:W-:Y:S01]  /*5420*/  @!P1 R2UR UR4, R6 ;  /* 0x00000000060492ca */ /* 0x000fe200000e0000 */
[----:B--2---:R-:W-:Y:S01]  /*5430*/  @!P1 IMAD.MOV.U32 R0, RZ, RZ, 0x1000 ;  /* 0x00001000ff009424 */ /* 0x004fe200078e00ff */
[----:B------:R-:W-:Y:S01]  /*5440*/  UMOV UR6, 0x0 ;  /* 0x0000000000067882 */ /* 0x000fe20000000000 */
[----:B------:R-:W-:Y:S01]  /*5450*/  UMOV UR7, 0x10000000 ;  /* 0x1000000000077882 */ /* 0x000fe20000000000 */
[----:B------:R-:W-:Y:S01]  /*5460*/  @!UP0 UIADD3 UR32, UPT, UPT, UR21, 0x400, URZ ;  /* 0x0000040015208890 */ /* 0x000fe2000fffe0ff */
[----:B------:R-:W-:Y:S01]  /*5470*/  @!P1 IADD3 R8, P0, PT, R16, 0x580, RZ ;  /* 0x0000058010089810 */ /* 0x000fe20007f1e0ff */
[----:B------:R-:W-:Y:S04]  /*5480*/  VOTEU.ALL UP0, P1 ;  /* 0x0000000000ff7886 */ /* 0x000fe80000800000 */
[----:B------:R-:W-:Y:S02]  /*5490*/  @!P1 IMAD.X R6, RZ, RZ, R17, P0 ;  /* 0x000000ffff069224 */ /* 0x000fe400000e0611 */
[----:B------:R-:W-:Y:S02]  /*54a0*/  IMAD.U32 R10, RZ, RZ, UR5 ;  /* 0x00000005ff0a7e24 */ /* 0x000fe4000f8e00ff */
[----:B------:R-:W-:Y:S03]  /*54b0*/  IMAD.U32 R11, RZ, RZ, UR4 ;  /* 0x00000004ff0b7e24 */ /* 0x000fe6000f8e00ff */
[----:B------:R-:W-:Y:S02]  /*54c0*/  @!P1 R2UR UR4, R10 ;  /* 0x000000000a0492ca */ /* 0x000fe400000e0000 */
[----:B------:R-:W-:Y:S11]  /*54d0*/  @!P1 R2UR UR5, R11 ;  /* 0x000000000b0592ca */ /* 0x000ff600000e0000 */
[----:B------:R-:W-:Y:S02]  /*54e0*/  @!UPT UIADD3 URZ, UPT, UPT, URZ, URZ, URZ ;  /* 0x000000fffffff290 */ /* 0x000fe4000fffe0ff */
[----:B------:R2:W-:Y:S01]  /*54f0*/  @!UP0 UTMALDG.3D [UR32], [UR4], desc[UR6] ;  /* 0x00000620040085b4 */ /* 0x0005e20008011000 */
[----:B------:R2:W-:Y:S01]  /*5500*/  @!P1 SYNCS.ARRIVE.TRANS64.RED.A0TR RZ, [UR21+0x140], R0 ;  /* 0x00014000ffff99a7 */ /* 0x0005e20008300415 */
[----:B------:R-:W-:Y:S01]  /*5510*/  SYNCS.ARRIVE.TRANS64.RED.A1T0 RZ, [UR40], RZ ;  /* 0x000000ffffff79a7 */ /* 0x000fe20008100428 */
[----:B------:R-:W3:Y:S02]  /*5520*/  SYNCS.PHASECHK.TRANS64.TRYWAIT P2, [UR21+0x168], R9 ;  /* 0x00016809ff0075a7 */ /* 0x000ee40008041115 */
[----:B--23--:R-:W-:Y:S05]  /*5530*/  @!P2 BRA `(.L_x_99) ;  /* 0x0000005800a4a947 */ /* 0x00cfea0003800000 */
.L_x_213:
        /* <DEDUP_REMOVED lines=8> */
[----:B------:R-:W-:Y:S01]  /*55c0*/  @!UP0 UIADD3 UR24, UPT, UPT, UR21, 0x1400, URZ ;  /* 0x0000140015188890 */ /* 0x000fe2000fffe0ff */
[----:B------:R-:W-:Y:S01]  /*55d0*/  VOTEU.ALL UP0, P1 ;  /* 0x0000000000ff7886 */ /* 0x000fe20000800000 */
[----:B------:R-:W-:Y:S01]  /*55e0*/  UMOV UR27, UR35 ;  /* 0x00000023001b7c82 */ /* 0x000fe20008000000 */
[----:B------:R-:W-:Y:S02]  /*55f0*/  UMOV UR28, UR36 ;  /* 0x00000024001c7c82 */ /* 0x000fe40008000000 */
[----:B------:R-:W-:Y:S02]  /*5600*/  IMAD.U32 R10, RZ, RZ, UR5 ;  /* 0x00000005ff0a7e24 */ /* 0x000fe4000f8e00ff */
[----:B------:R-:W-:Y:S02]  /*5610*/  IMAD.U32 R11, RZ, RZ, UR4 ;  /* 0x00000004ff0b7e24 */ /* 0x000fe4000f8e00ff */
[----:B------:R-:W-:Y:S01]  /*5620*/  @!P1 IMAD.X R6, RZ, RZ, R17, P0 ;  /* 0x000000ffff069224 */ /* 0x000fe200000e0611 */
        /* <DEDUP_REMOVED lines=8> */
.L_x_215:
[----:B------:R-:W-:Y:S01]  /*56b0*/  @!P1 R2UR UR5, R8 ;  /* 0x00000000080592ca */ /* 0x000fe200000e0000 */
[----:B------:R-:W-:Y:S01]  /*56c0*/  VOTEU.ALL UP0, P1 ;  /* 0x0000000000ff7886 */ /* 0x000fe20000800000 */
[----:B------:R-:W-:Y:S01]  /*56d0*/  @!P1 R2UR UR4, R6 ;  /* 0x00000000060492ca */ /* 0x000fe200000e0000 */
[----:B--2---:R-:W-:Y:S01]  /*56e0*/  @!P1 IMAD.MOV.U32 R0, RZ, RZ, 0x1000 ;  /* 0x00001000ff009424 */ /* 0x004fe200078e00ff */
[----:B------:R-:W-:Y:S01]  /*56f0*/  UMOV UR6, 0x0 ;  /* 0x0000000000067882 */ /* 0x000fe20000000000 */
[----:B------:R-:W-:Y:S01]  /*5700*/  UMOV UR7, 0x10000000 ;  /* 0x1000000000077882 */ /* 0x000fe20000000000 */
[----:B------:R-:W-:Y:S01]  /*5710*/  @!UP0 UIADD3 UR18, UPT, UPT, UR34, 0x80, URZ ;  /* 0x0000008022128890 */ /* 0x000fe2000fffe0ff */
[----:B------:R-:W-:Y:S01]  /*5720*/  VIADD R14, R14, 0x1 ;  /* 0x000000010e0e7836 */ /* 0x000fe20000000000 */
[----:B------:R-:W-:Y:S01]  /*5730*/  @!UP0 UIADD3 UR16, UPT, UPT, UR21, 0x2400, URZ ;  /* 0x0000240015108890 */ /* 0x000fe2000fffe0ff */
[----:B------:R-:W-:Y:S01]  /*5740*/  VOTEU.ALL UP0, P1 ;  /* 0x0000000000ff7886 */ /* 0x000fe20000800000 */
[----:B------:R-:W-:Y:S01]  /*5750*/  UMOV UR19, UR35 ;  /* 0x0000002300137c82 */ /* 0x000fe20008000000 */
[----:B------:R-:W-:Y:S02]  /*5760*/  UMOV UR20, UR36 ;  /* 0x0000002400147c82 */ /* 0x000fe40008000000 */
        /* <DEDUP_REMOVED lines=10> */
.L_x_217:
[----:B------:R-:W-:Y:S01]  /*5810*/  @!P1 IADD3 R6, P0, PT, R16, 0x580, RZ ;  /* 0x0000058010069810 */ /* 0x000fe20007f1e0ff */
[----:B------:R-:W-:Y:S01]  /*5820*/  VOTEU.ALL UP0, P1 ;  /* 0x0000000000ff7886 */ /* 0x000fe20000800000 */
[----:B------:R-:W-:Y:S01]  /*5830*/  UMOV UR6, 0x0 ;  /* 0x0000000000067882 */ /* 0x000fe20000000000 */
[----:B------:R-:W-:Y:S01]  /*5840*/  UMOV UR7, 0x10000000 ;  /* 0x1000000000077882 */ /* 0x000fe20000000000 */
[----:B------:R-:W-:Y:S01]  /*5850*/  @!P1 R2UR UR5, R6 ;  /* 0x00000000060592ca */ /* 0x000fe200000e0000 */
[----:B--2---:R-:W-:Y:S01]  /*5860*/  @!P1 IMAD.X R0, RZ, RZ, R17, P0 ;  /* 0x000000ffff009224 */ /* 0x004fe200000e0611 */
[----:B------:R-:W-:Y:S01]  /*5870*/  @!UP0 UIADD3 UR10, UPT, UPT, UR34, 0xc0, URZ ;  /* 0x000000c0220a8890 */ /* 0x000fe2000fffe0ff */
[----:B------:R-:W-:Y:S01]  /*5880*/  R2UR UR16, R87 ;  /* 0x00000000571072ca */ /* 0x000fe200000e0000 */
[----:B------:R-:W-:Y:S01]  /*5890*/  @!UP0 UIADD3 UR8, UPT, UPT, UR21, 0x3400, URZ ;  /* 0x0000340015088890 */ /* 0x000fe2000fffe0ff */
[----:B------:R-:W-:Y:S01]  /*58a0*/  ISETP.NE.AND P0, PT, R14, 0x2, PT ;  /* 0x000000020e00780c */ /* 0x000fe20003f05270 */
[----:B------:R-:W-:Y:S01]  /*58b0*/  @!UP0 UIADD3 UR9, UPT, UPT, UR21, 0x158, URZ ;  /* 0x0000015815098890 */ /* 0x000fe2000fffe0ff */
[----:B------:R-:W-:Y:S01]  /*58c0*/  @!P1 R2UR UR4, R0 ;  /* 0x00000000000492ca */ /* 0x000fe200000e0000 */
[----:B------:R-:W-:Y:S01]  /*58d0*/  VOTEU.ALL UP0, P1 ;  /* 0x0000000000ff7886 */ /* 0x000fe20000800000 */
[----:B------:R-:W-:Y:S01]  /*58e0*/  UMOV UR11, UR35 ;  /* 0x00000023000b7c82 */ /* 0x000fe20008000000 */
[----:B------:R-:W-:Y:S01]  /*58f0*/  UMOV UR12, UR36 ;  /* 0x00000024000c7c82 */ /* 0x000fe20008000000 */
[----:B------:R-:W-:Y:S01]  /*5900*/  SEL R0, RZ, 0x1, P0 ;  /* 0x00000001ff007807 */ /* 0x000fe20000000000 */
[----:B------:R-:W-:Y:S01]  /*5910*/  UPLOP3.LUT UP3, UPT, UPT, UPT, UPT, 0x80, 0x8 ;  /* 0x000000000008789c */ /* 0x000fe20003f6f070 */
[----:B------:R-:W-:Y:S01]  /*5920*/  IMAD.U32 R8, RZ, RZ, UR5 ;  /* 0x00000005ff087e24 */ /* 0x000fe2000f8e00ff */
[----:B------:R-:W-:Y:S01]  /*5930*/  LOP3.LUT R15, R15, 0x1, RZ, 0x3c, !PT ;  /* 0x000000010f0f7812 */ /* 0x000fe200078e3cff */
[----:B------:R-:W-:Y:S01]  /*5940*/  UMOV UR36, UR29 ;  /* 0x0000001d00247c82 */ /* 0x000fe20008000000 */
[----:B------:R-:W-:Y:S01]  /*5950*/  LOP3.LUT R13, R13, R0, RZ, 0x3c, !PT ;  /* 0x000000000d0d7212 */ /* 0x000fe200078e3cff */
[----:B------:R-:W-:Y:S01]  /*5960*/  UIADD3 UR20, UPT, UPT, UR13, UR16, URZ ;  /* 0x000000100d147290 */ /* 0x000fe2000fffe0ff */
[----:B------:R-:W-:Y:S01]  /*5970*/  SEL R14, R14, RZ, P0 ;  /* 0x000000ff0e0e7207 */ /* 0x000fe20000000000 */
[----:B------:R-:W-:Y:S01]  /*5980*/  UIADD3 UR16, UPT, UPT, UR14, UR59, URZ ;  /* 0x0000003b0e107290 */ /* 0x000fe2000fffe0ff */
[----:B------:R-:W-:Y:S01]  /*5990*/  IMAD.U32 R9, RZ, RZ, UR4 ;  /* 0x00000004ff097e24 */ /* 0x000fe2000f8e00ff */
[----:B------:R-:W-:Y:S04]  /*59a0*/  @!P1 R2UR UR4, R8 ;  /* 0x00000000080492ca */ /* 0x000fe800000e0000 */
[----:B------:R-:W-:Y:S11]  /*59b0*/  @!P1 R2UR UR5, R9 ;  /* 0x00000000090592ca */ /* 0x000ff600000e0000 */
[----:B------:R-:W-:Y:S02]  /*59c0*/  @!UPT UIADD3 URZ, UPT, UPT, URZ, URZ, URZ ;  /* 0x000000fffffff290 */ /* 0x000fe4000fffe0ff */
[----:B------:R2:W-:Y:S01]  /*59d0*/  @!UP0 UTMALDG.3D [UR8], [UR4], desc[UR6] ;  /* 0x00000608040085b4 */ /* 0x0005e20008011000 */
[----:B------:R2:W-:Y:S01]  /*59e0*/  @!P1 SYNCS.ARRIVE.TRANS64.RED.A0TR RZ, [UR21+0x158], R7 ;  /* 0x00015807ffff99a7 */ /* 0x0005e20008300415 */
[----:B------:R-:W-:Y:S01]  /*59f0*/  SYNCS.ARRIVE.TRANS64.RED.A1T0 RZ, [UR37], RZ ;  /* 0x000000ffffff79a7 */ /* 0x000fe20008100425 */
[----:B------:R-:W-:Y:S05]  /*5a00*/  BRA.U UP1, `(.L_x_102) ;  /* 0xfffffff101747547 */ /* 0x000fea000b83ffff */
[----:B------:R-:W-:-:S04]  /*5a10*/  SHF.L.U32 R3, R15, 0x1f, RZ ;  /* 0x0000001f0f037819 */ /* 0x000fc800000006ff */
[----:B------:R-:W3:Y:S02]  /*5a20*/  SYNCS.PHASECHK.TRANS64.TRYWAIT P0, [UR21+0x160], R3 ;  /* 0x00016003ff0075a7 */ /* 0x000ee40008001115 */
[----:B---3--:R-:W-:Y:S05]  /*5a30*/  @!P0 BRA `(.L_x_103) ;  /* 0x0000005400ac8947 */ /* 0x008fea0003800000 */
.L_x_219:
[----:B------:R-:W4:Y:S02]  /*5a40*/  SYNCS.PHASECHK.TRANS64.TRYWAIT P0, [UR21+0x168], R3 ;  /* 0x00016803ff0075a7 */ /* 0x000f240008001115 */
[----:B----4-:R-:W-:Y:S05]  /*5a50*/  @!P0 BRA `(.L_x_104) ;  /* 0x0000005400bc8947 */ /* 0x010fea0003800000 */
.L_x_221:
[----:B------:R-:W4:Y:S02]  /*5a60*/  SYNCS.PHASECHK.TRANS64.TRYWAIT P0, [UR21+0x170], R3 ;  /* 0x00017003ff0075a7 */ /* 0x000f240008001115 */
[----:B----4-:R-:W-:Y:S05]  /*5a70*/  @!P0 BRA `(.L_x_105) ;  /* 0x0000005400cc8947 */ /* 0x010fea0003800000 */
.L_x_223:
[----:B---3--:R-:W-:-:S07]  /*5a80*/  MOV R0, UR21 ;  /* 0x0000001500007c02 */ /* 0x008fce0008000f00 */
.L_x_106:
[----:B---3--:R-:W-:-:S04]  /*5a90*/  SHF.L.U32 R3, R15, 0x1f, RZ ;  /* 0x0000001f0f037819 */ /* 0x008fc800000006ff */
[----:B------:R3:W4:Y:S03]  /*5aa0*/  SYNCS.PHASECHK.TRANS64.TRYWAIT P0, [R0+URZ+0x178], R3 ;  /* 0x00017803000075a7 */ /* 0x00072600080011ff */
[----:B----4-:R-:W-:Y:S05]  /*5ab0*/  @!P0 NANOSLEEP.SYNCS 0x989680 ;  /* 0x009896800000895d */ /* 0x010fea0003900000 */
[----:B------:R-:W4:Y:S02]  /*5ac0*/  @!P0 SYNCS.PHASECHK.TRANS64 P0, [R0+URZ+0x178], R3 ;  /* 0x00017803000085a7 */ /* 0x000f2400080010ff */
[----:B-12-4-:R-:W-:Y:S05]  /*5ad0*/  @P0 EXIT ;  /* 0x000000000000094d */ /* 0x016fea0003800000 */
[----:B------:R-:W-:Y:S05]  /*5ae0*/  BRA `(.L_x_106) ;  /* 0xfffffffc00e87947 */ /* 0x000fea000383ffff */
.L_x_91:
[----:B------:R-:W-:-:S06]  /*5af0*/  UISETP.GE.AND UP0, UPT, UR17, 0x4, UPT ;  /* 0x000000041100788c */ /* 0x000fcc000bf06270 */
[----:B------:R-:W-:-:S13]  /*5b00*/  PLOP3.LUT P0, PT, PT, PT, UP0, 0x80, 0x8 ;  /* 0x000000000008781c */ /* 0x000fda0003f0f008 */
[----:B-1----:R-:W-:Y:S05]  /*5b10*/  @!P0 EXIT ;  /* 0x000000000000894d */ /* 0x002fea0003800000 */
[----:B------:R-:W1:Y:S08]  /*5b20*/  S2UR UR4, SR_CgaCtaId ;  /* 0x00000000000479c3 */ /* 0x000e700000008800 */
[----:B------:R-:W-:Y:S01]  /*5b30*/  BAR.SYNC.DEFER_BLOCKING 0x6, 0xa0 ;  /* 0x0182800000007b1d */ /* 0x000fe20000010000 */
[C---:B------:R-:W-:Y:S01]  /*5b40*/  IMAD.SHL.U32 R7, R95.reuse, 0x40, RZ ;  /* 0x000000405f077824 */ /* 0x040fe200078e00ff */
[C---:B------:R-:W-:Y:S01]  /*5b50*/  LOP3.LUT R97, R95.reuse, 0x60, RZ, 0xc0, !PT ;  /* 0x000000605f617812 */ /* 0x040fe200078ec0ff */
[----:B------:R-:W-:-:S02]  /*5b60*/  IMAD.SHL.U32 R4, R95, 0x20, RZ ;  /* 0x000000205f047824 */ /* 0x000fc400078e00ff */
[----:B------:R-:W-:Y:S02]  /*5b70*/  HFMA2 R36, -RZ, RZ, 0, 0 ;  /* 0x00000000ff247431 */ /* 0x000fe400000001ff */
[----:B------:R-:W-:Y:S01]  /*5b80*/  IMAD.SHL.U32 R6, R95, 0x2, RZ ;  /* 0x000000025f067824 */ /* 0x000fe200078e00ff */
[----:B------:R-:W-:Y:S01]  /*5b90*/  UMOV UR44, 0x400 ;  /* 0x00000400002c7882 */ /* 0x000fe20000000000 */
[----:B------:R-:W2:Y:S01]  /*5ba0*/  LDC.64 R82, c[0x0][0x8b0] ;  /* 0x00022c00ff527b82 */ /* 0x000ea20000000a00 */
[----:B------:R-:W-:Y:S01]  /*5bb0*/  LOP3.LUT R5, R7, 0x180, RZ, 0xc0, !PT ;  /* 0x0000018007057812 */ /* 0x000fe200078ec0ff */
[----:B------:R-:W-:Y:S01]  /*5bc0*/  IMAD.U32 R37, R95, 0x10000, RZ ;  /* 0x000100005f257824 */ /* 0x000fe200078e00ff */
[----:B------:R-:W-:Y:S01]  /*5bd0*/  LOP3.LUT R4, R4, 0xc00, RZ, 0xc0, !PT ;  /* 0x00000c0004047812 */ /* 0x000fe200078ec0ff */
[----:B------:R-:W-:Y:S01]  /*5be0*/  IMAD.MOV.U32 R94, RZ, RZ, RZ ;  /* 0x000000ffff5e7224 */ /* 0x000fe200078e00ff */
[----:B------:R-:W-:Y:S01]  /*5bf0*/  LOP3.LUT R6, R5, 0x20, R6, 0xf8, !PT ;  /* 0x0000002005067812 */ /* 0x000fe200078ef806 */
[----:B------:R-:W-:Y:S01]  /*5c00*/  IMAD.SHL.U32 R5, R95, 0x8, RZ ;  /* 0x000000085f057824 */ /* 0x000fe200078e00ff */
[----:B------:R-:W-:Y:S01]  /*5c10*/  LOP3.LUT R4, R4, 0x40, R7, 0xf8, !PT ;  /* 0x0000004004047812 */ /* 0x000fe200078ef807 */
[----:B------:R-:W3:Y:S01]  /*5c20*/  LDC.64 R80, c[0x0][0x8a8] ;  /* 0x00022a00ff507b82 */ /* 0x000ee20000000a00 */
[----:B------:R-:W-:Y:S01]  /*5c30*/  LOP3.LUT R37, R37, 0x600000, RZ, 0xc0, !PT ;  /* 0x0060000025257812 */ /* 0x000fe200078ec0ff */
[----:B------:R-:W-:Y:S01]  /*5c40*/  IMAD.MOV.U32 R89, RZ, RZ, RZ ;  /* 0x000000ffff597224 */ /* 0x000fe200078e00ff */
[----:B------:R-:W-:-:S02]  /*5c50*/  LOP3.LUT R95, R95, 0x2, RZ, 0xc0, !PT ;  /* 0x000000025f5f7812 */ /* 0x000fc400078ec0ff */
[----:B------:R-:W-:Y:S02]  /*5c60*/  CS2R R92, SRZ ;  /* 0x00000000005c7805 */ /* 0x000fe4000001ff00 */
[----:B------:R-:W-:Y:S01]  /*5c70*/  LOP3.LUT R5, R6, 0x30, R5, 0x78, !PT ;  /* 0x0000003006057812 */ /* 0x000fe200078e7805 */
[----:B------:R-:W4:Y:S01]  /*5c80*/  LDCU UR57, c[0x0][0x370] ;  /* 0x00006e00ff3977ac */ /* 0x000f220008000800 */
[----:B------:R-:W-:Y:S01]  /*5c90*/  LOP3.LUT R4, R4, 0x200, R7, 0xf8, !PT ;  /* 0x0000020004047812 */ /* 0x000fe200078ef807 */
[----:B------:R-:W-:Y:S01]  /*5ca0*/  IMAD.MOV R90, RZ, RZ, -R95 ;  /* 0x000000ffff5a7224 */ /* 0x000fe200078e0a5f */
[----:B------:R-:W-:Y:S01]  /*5cb0*/  MOV R91, RZ ;  /* 0x000000ff005b7202 */ /* 0x000fe20000000f00 */
[----:B-1----:R-:W-:Y:S01]  /*5cc0*/  ULEA UR44, UR4, UR44, 0x18 ;  /* 0x0000002c042c7291 */ /* 0x002fe2000f8ec0ff */
[----:B------:R-:W-:Y:S01]  /*5cd0*/  LOP3.LUT R84, R4, R5, RZ, 0xfc, !PT ;  /* 0x0000000504547212 */ /* 0x000fe200078efcff */
[----:B------:R-:W1:Y:S02]  /*5ce0*/  LDCU.64 UR62, c[0x0][0x348] ;  /* 0x00006900ff3e77ac */ /* 0x000e640008000a00 */
[----:B------:R-:W-:-:S02]  /*5cf0*/  UIADD3 UR4, UPT, UPT, UR44, 0x4400, URZ ;  /* 0x000044002c047890 */ /* 0x000fc4000fffe0ff */
[----:B------:R-:W-:-:S03]  /*5d00*/  UIADD3 UR5, UPT, UPT, UR44, 0x400, URZ ;  /* 0x000004002c057890 */ /* 0x000fc6000fffe0ff */
[----:B------:R-:W4:Y:S01]  /*5d10*/  LDS R0, [UR44+0x240] ;  /* 0x0002402cff007984 */ /* 0x000f220008000800 */
[----:B------:R-:W1:Y:S01]  /*5d20*/  LDCU UR43, c[0x0][0xb0c] ;  /* 0x00016180ff2b77ac */ /* 0x000e620008000800 */
[----:B------:R-:W-:Y:S02]  /*5d30*/  IMAD.U32 R96, RZ, RZ, UR4 ;  /* 0x00000004ff607e24 */ /* 0x000fe4000f8e00ff */
[----:B------:R-:W-:Y:S01]  /*5d40*/  IMAD.U32 R98, RZ, RZ, UR5 ;  /* 0x00000005ff627e24 */ /* 0x000fe2000f8e00ff */
[----:B------:R-:W1:Y:S01]  /*5d50*/  LDCU UR39, c[0x0][0xb30] ;  /* 0x00016600ff2777ac */ /* 0x000e620008000800 */
[----:B------:R-:W1:Y:S01]  /*5d60*/  LDCU.64 UR46, c[0x0][0x888] ;  /* 0x00011100ff2e77ac */ /* 0x000e620008000a00 */
[----:B------:R-:W1:Y:S01]  /*5d70*/  LDCU.64 UR40, c[0x0][0xb28] ;  /* 0x00016500ff2877ac */ /* 0x000e620008000a00 */
[----:B------:R-:W1:Y:S01]  /*5d80*/  LDCU.64 UR60, c[0x0][0x890] ;  /* 0x00011200ff3c77ac */ /* 0x000e620008000a00 */
[----:B------:R-:W1:Y:S01]  /*5d90*/  LDCU.128 UR52, c[0x0][0xb10] ;  /* 0x00016200ff3477ac */ /* 0x000e620008000c00 */
[----:B------:R-:W1:Y:S02]  /*5da0*/  LDCU UR56, c[0x0][0x374] ;  /* 0x00006e80ff3877ac */ /* 0x000e640008000800 */
[----:B-1234-:R-:W-:-:S07]  /*5db0*/  IMAD.IADD R37, R0, 0x1, R37 ;  /* 0x0000000100257824 */ /* 0x01efce00078e0225 */
.L_x_148:
[C---:B------:R-:W-:Y:S02]  /*5dc0*/  LEA R3, R89.reuse, UR44, 0x3 ;  /* 0x0000002c59037c11 */ /* 0x040fe4000f8e18ff */
[----:B------:R-:W-:Y:S02]  /*5dd0*/  SHF.L.U32 R0, R92, 0x1f, RZ ;  /* 0x0000001f5c007819 */ /* 0x000fe400000006ff */
[----:B------:R-:W-:Y:S02]  /*5de0*/  LEA R5, R89, UR44, 0x4 ;  /* 0x0000002c59057c11 */ /* 0x000fe4000f8e20ff */
[----:B-1----:R-:W1:Y:S02]  /*5df0*/  SYNCS.PHASECHK.TRANS64.TRYWAIT P0, [R3+URZ+0x190], R0 ;  /* 0x00019000030075a7 */ /* 0x002e6400080011ff */
[----:B-1----:R-:W-:Y:S05]  /*5e00*/  @!P0 BRA `(.L_x_107) ;  /* 0x0000005400008947 */ /* 0x002fea0003800000 */
.L_x_224:
        /* <DEDUP_REMOVED lines=11> */
[----:B------:R-:W-:Y:S01]  /*5ec0*/  PLOP3.LUT P0, PT, PT, PT, UP1, 0x80, 0x8 ;  /* 0x000000000008781c */ /* 0x000fe20003f0f018 */
[----:B------:R-:W-:Y:S11]  /*5ed0*/  UP2UR UR45, UPR, URZ, 0x2 ;  /* 0x00000002ff2d7883 */ /* 0x000ff60008000000 */
[----:B------:R-:W-:Y:S01]  /*5ee0*/  @!UPT UIADD3 URZ, UPT, UPT, URZ, URZ, URZ ;  /* 0x000000fffffff290 */ /* 0x000fe2000fffe0ff */
[----:B-1----:R-:W-:Y:S02]  /*5ef0*/  @P0 SHF.R.U32.HI R0, RZ, 0x10, R5 ;  /* 0x00000010ff000819 */ /* 0x002fe40000011605 */
        /* <DEDUP_REMOVED lines=12> */
[----:B------:R-:W2:Y:S01]  /*5fc0*/  LDCU UR12, c[0x0][0xb20] ;  /* 0x00016400ff0c77ac */ /* 0x000ea20008000800 */
[----:B------:R-:W-:Y:S02]  /*5fd0*/  UIMAD.WIDE.U32 UR4, UR56, UR55, URZ ;  /* 0x00000037380472a5 */ /* 0x000fe4000f8e00ff */
[----:B------:R-:W-:Y:S02]  /*5fe0*/  UIMAD.WIDE.U32 UR6, UR57, UR52, URZ ;  /* 0x00000034390672a5 */ /* 0x000fe4000f8e00ff */
[----:B------:R-:W-:Y:S02]  /*5ff0*/  UISETP.NE.AND UP0, UPT, UR54, 0x1, UPT ;  /* 0x000000013600788c */ /* 0x000fe4000bf05270 */
[----:B------:R-:W-:Y:S02]  /*6000*/  UIMAD.WIDE.U32 UR8, UR37, UR55, URZ ;  /* 0x00000037250872a5 */ /* 0x000fe4000f8e00ff */
[----:B------:R-:W-:Y:S02]  /*6010*/  UIMAD.WIDE.U32 UR10, UR38, UR52, URZ ;  /* 0x00000034260a72a5 */ /* 0x000fe4000f8e00ff */
[----:B------:R-:W-:Y:S02]  /*6020*/  UISETP.NE.AND UP1, UPT, UR43, 0x1, UPT ;  /* 0x000000012b00788c */ /* 0x000fe4000bf25270 */
[----:B------:R-:W-:Y:S01]  /*6030*/  UISETP.NE.AND UP2, UPT, UR42, 0x1, UPT ;  /* 0x000000012a00788c */ /* 0x000fe2000bf45270 */
[----:B------:R-:W-:Y:S02]  /*6040*/  UMOV UR4, UR5 ;  /* 0x0000000500047c82 */ /* 0x000fe40008000000 */
[----:B--2---:R-:W-:Y:S03]  /*6050*/  USHF.R.U32.HI UR5, URZ, UR12, UR4 ;  /* 0x0000000cff057299 */ /* 0x004fe60008011604 */
[----:B------:R-:W-:Y:S02]  /*6060*/  UMOV UR4, UR7 ;  /* 0x0000000700047c82 */ /* 0x000fe40008000000 */
[----:B------:R-:W-:Y:S02]  /*6070*/  USHF.R.U32.HI UR7, URZ, UR53, UR4 ;  /* 0x00000035ff077299 */ /* 0x000fe40008011604 */
[----:B------:R-:W-:Y:S02]  /*6080*/  USEL UR4, UR56, UR5, !UP0 ;  /* 0x0000000538047287 */ /* 0x000fe4000c000000 */
[----:B------:R-:W-:Y:S01]  /*6090*/  USEL UR7, UR57, UR7, !UP1 ;  /* 0x0000000739077287 */ /* 0x000fe2000c800000 */
[----:B------:R-:W-:Y:S01]  /*60a0*/  UMOV UR5, UR9 ;  /* 0x0000000900057c82 */ /* 0x000fe20008000000 */
[----:B------:R-:W-:Y:S02]  /*60b0*/  UIMAD.WIDE.U32 UR8, UR4, UR40, URZ ;  /* 0x00000028040872a5 */ /* 0x000fe4000f8e00ff */
[----:B------:R-:W-:Y:S03]  /*60c0*/  USHF.R.U32.HI UR6, URZ, UR12, UR5 ;  /* 0x0000000cff067299 */ /* 0x000fe60008011605 */
[----:B------:R-:W-:Y:S01]  /*60d0*/  UMOV UR5, UR11 ;  /* 0x0000000b00057c82 */ /* 0x000fe20008000000 */
[----:B------:R-:W-:Y:S02]  /*60e0*/  UIMAD.WIDE.U32 UR10, UR7, UR40, URZ ;  /* 0x00000028070a72a5 */ /* 0x000fe4000f8e00ff */
[----:B------:R-:W-:Y:S02]  /*60f0*/  USHF.R.U32.HI UR12, URZ, UR53, UR5 ;  /* 0x00000035ff0c7299 */ /* 0x000fe40008011605 */
[----:B------:R-:W-:Y:S01]  /*6100*/  USEL UR6, UR37, UR6, !UP0 ;  /* 0x0000000625067287 */ /* 0x000fe2000c000000 */
[----:B------:R-:W-:Y:S02]  /*6110*/  UMOV UR5, UR9 ;  /* 0x0000000900057c82 */ /* 0x000fe40008000000 */
[----:B------:R-:W-:Y:S01]  /*6120*/  UMOV UR10, UR11 ;  /* 0x0000000b000a7c82 */ /* 0x000fe20008000000 */
[----:B------:R-:W-:Y:S02]  /*6130*/  @UP2 USHF.R.U32.HI UR4, URZ, UR41, UR5 ;  /* 0x00000029ff042299 */ /* 0x000fe40008011605 */
[----:B------:R-:W-:Y:S02]  /*6140*/  @UP2 USHF.R.U32.HI UR7, URZ, UR41, UR10 ;  /* 0x00000029ff072299 */ /* 0x000fe4000801160a */
[----:B------:R-:W-:Y:S02]  /*6150*/  UIMAD UR4, UR42, UR4, URZ ;  /* 0x000000042a0472a4 */ /* 0x000fe4000f8e02ff */
        /* <DEDUP_REMOVED lines=8> */
[----:B------:R-:W-:Y:S02]  /*61e0*/  USEL UR11, UR6, UR4, !UP2 ;  /* 0x00000004060b7287 */ /* 0x000fe4000d000000 */
[----:B------:R-:W-:Y:S02]  /*61f0*/  UIADD3 UR8, UPT, UPT, -UR5, URZ, URZ ;  /* 0x000000ff05087290 */ /* 0x000fe4000fffe1ff */
[----:B------:R-:W-:Y:S01]  /*6200*/  UIADD3 UR10, UPT, UPT, -UR11, URZ, URZ ;  /* 0x000000ff0b0a7290 */ /* 0x000fe2000fffe1ff */
[----:B------:R-:W-:Y:S01]  /*6210*/  @!UP0 UMOV UR4, UR9 ;  /* 0x0000000900048c82 */ /* 0x000fe20008000000 */
[----:B------:R-:W-:Y:S02]  /*6220*/  UIADD3 UR9, UPT, UPT, -UR6, URZ, URZ ;  /* 0x000000ff06097290 */ /* 0x000fe4000fffe1ff */
[----:B------:R-:W-:Y:S02]  /*6230*/  @!UP0 USHF.R.U32.HI UR4, URZ, UR41, UR4 ;  /* 0x00000029ff048299 */ /* 0x000fe40008011604 */
[----:B------:R-:W-:Y:S02]  /*6240*/  UIMAD UR10, UR42, UR10, UR6 ;  /* 0x0000000a2a0a72a4 */ /* 0x000fe4000f8e0206 */
[----:B------:R-:W-:Y:S04]  /*6250*/  @!UP0 USEL UR4, UR5, UR4, !UP2 ;  /* 0x0000000405048287 */ /* 0x000fe8000d000000 */
[----:B------:R-:W-:Y:S02]  /*6260*/  @!UP0 UIMAD UR10, UR7, UR10, UR4 ;  /* 0x0000000a070a82a4 */ /* 0x000fe4000f8e0204 */
[----:B------:R-:W-:Y:S02]  /*6270*/  @!UP0 UIADD3 UR11, UPT, UPT, UR11, -UR4, URZ ;  /* 0x800000040b0b8290 */ /* 0x000fe4000fffe0ff */
[----:B------:R-:W-:Y:S02]  /*6280*/  UIMAD UR7, UR43, UR8, UR38 ;  /* 0x000000082b0772a4 */ /* 0x000fe4000f8e0226 */
[----:B------:R-:W-:Y:S02]  /*6290*/  @!UP0 UIMAD UR6, UR11, UR42, UR5 ;  /* 0x0000002a0b0682a4 */ /* 0x000fe4000f8e0205 */
[----:B------:R-:W-:Y:S01]  /*62a0*/  UIMAD UR4, UR54, UR9, UR37 ;  /* 0x00000009360472a4 */ /* 0x000fe2000f8e0225 */
[----:B------:R-:W-:Y:S02]  /*62b0*/  @!UP0 UMOV UR5, UR10 ;  /* 0x0000000a00058c82 */ /* 0x000fe40008000000 */
[----:B------:R-:W-:Y:S02]  /*62c0*/  UIMAD UR38, UR5, UR43, UR7 ;  /* 0x0000002b052672a4 */ /* 0x000fe4000f8e0207 */
[----:B------:R-:W-:Y:S11]  /*62d0*/  UIMAD UR37, UR6, UR54, UR4 ;  /* 0x00000036062572a4 */ /* 0x000ff6000f8e0204 */
[----:B------:R-:W-:Y:S01]  /*62e0*/  @!UPT UIADD3 URZ, UPT, UPT, URZ, URZ, URZ ;  /* 0x000000fffffff290 */ /* 0x000fe2000fffe0ff */
.L_x_108:
[----:B------:R-:W-:Y:S01]  /*62f0*/  UISETP.NE.AND UP0, UPT, UR39, 0x1, UPT ;  /* 0x000000012700788c */ /* 0x000fe2000bf05270 */
[----:B------:R-:W-:Y:S01]  /*6300*/  IADD3 R89, PT, PT, R89, 0x1, RZ ;  /* 0x0000000159597810 */ /* 0x000fe20007ffe0ff */
[----:B------:R-:W-:Y:S02]  /*6310*/  UIADD3 UR11, UPT, UPT, UR44, 0x400, URZ ;  /* 0x000004002c0b7890 */ /* 0x000fe4000fffe0ff */
[----:B------:R-:W-:Y:S02]  /*6320*/  USHF.L.U32 UR50, UR16, 0x6, URZ ;  /* 0x0000000610327899 */ /* 0x000fe400080006ff */
[----:B------:R-:W-:Y:S05]  /*6330*/  USHF.L.U32 UR49, UR20, 0x8, URZ ;  /* 0x0000000814317899 */ /* 0x000fea00080006ff */
[----:B------:R-:W2:Y:S01]  /*6340*/  @!UP0 LDCU.128 UR12, c[0x0][0xb10] ;  /* 0x00016200ff0c87ac */ /* 0x000ea20008000c00 */
[----:B------:R-:W3:Y:S01]  /*6350*/  @!UP0 LDCU UR5, c[0x0][0xb0c] ;  /* 0x00016180ff0587ac */ /* 0x000ee20008000800 */
[----:B------:R-:W4:Y:S01]  /*6360*/  @!UP0 LDCU UR10, c[0x0][0xb20] ;  /* 0x00016400ff0a87ac */ /* 0x000f220008000800 */
[----:B--2---:R-:W-:Y:S02]  /*6370*/  UIMAD.WIDE.U32 UR8, UR38, UR12, URZ ;  /* 0x0000000c260872a5 */ /* 0x004fe4000f8e00ff */
[----:B------:R-:W-:Y:S02]  /*6380*/  UIMAD.WIDE.U32 UR6, UR37, UR15, URZ ;  /* 0x0000000f250672a5 */ /* 0x000fe4000f8e00ff */
[----:B------:R-:W-:Y:S03]  /*6390*/  @!UP0 UISETP.NE.AND UP1, UPT, UR14, 0x1, UPT ;  /* 0x000000010e00888c */ /* 0x000fe6000bf25270 */
[----:B------:R-:W-:Y:S01]  /*63a0*/  @!UP0 UMOV UR4, UR9 ;  /* 0x0000000900048c82 */ /* 0x000fe20008000000 */
[----:B---3--:R-:W-:Y:S02]  /*63b0*/  @!UP0 UISETP.NE.AND UP2, UPT, UR5, 0x1, UPT ;  /* 0x000000010500888c */ /* 0x008fe4000bf45270 */
[----:B------:R-:W-:Y:S01]  /*63c0*/  @!UP0 USHF.R.U32.HI UR4, URZ, UR13, UR4 ;  /* 0x0000000dff048299 */ /* 0x000fe20008011604 */
[----:B------:R-:W-:Y:S02]  /*63d0*/  @!UP0 UMOV UR6, UR7 ;  /* 0x0000000700068c82 */ /* 0x000fe40008000000 */
[----:B----4-:R-:W-:Y:S02]  /*63e0*/  @!UP0 USHF.R.U32.HI UR6, URZ, UR10, UR6 ;  /* 0x0000000aff068299 */ /* 0x010fe40008011606 */
[----:B------:R-:W-:Y:S02]  /*63f0*/  @!UP0 USEL UR7, UR38, UR4, !UP2 ;  /* 0x0000000426078287 */ /* 0x000fe4000d000000 */
[----:B------:R-:W-:Y:S04]  /*6400*/  @!UP0 USEL UR6, UR37, UR6, !UP1 ;  /* 0x0000000625068287 */ /* 0x000fe8000c800000 */
[----:B------:R-:W-:Y:S02]  /*6410*/  @!UP0 UIADD3 UR4, UPT, UPT, -UR7, UR6, URZ ;  /* 0x0000000607048290 */ /* 0x000fe4000fffe1ff */
[----:B------:R-:W-:Y:S02]  /*6420*/  @!UP0 UIADD3 UR6, UPT, UPT, UR7, -UR6, URZ ;  /* 0x8000000607068290 */ /* 0x000fe4000fffe0ff */
[----:B------:R-:W-:Y:S02]  /*6430*/  @!UP0 UIMAD UR38, UR4, UR5, UR38 ;  /* 0x00000005042682a4 */ /* 0x000fe4000f8e0226 */
[----:B------:R-:W-:Y:S02]  /*6440*/  @!UP0 UIMAD UR37, UR6, UR14, UR37 ;  /* 0x0000000e062582a4 */ /* 0x000fe4000f8e0225 */
[----:B------:R-:W-:Y:S09]  /*6450*/  ULOP3.LUT UP0, URZ, UR11, 0x1b0, URZ, 0xc0, !UPT ;  /* 0x000001b00bff7892 */ /* 0x000ff2000f80c0ff */
[----:B------:R-:W-:Y:S05]  /*6460*/  BRA.U !UP0, `(.L_x_109) ;  /* 0x0000000108407547 */ /* 0x000fea000b800000 */
[----:B------:R-:W2:Y:S01]  /*6470*/  LDCU.64 UR8, c[0x4][0x88] ;  /* 0x01001100ff0877ac */ /* 0x000ea20008000a00 */
[----:B------:R-:W-:Y:S01]  /*6480*/  MOV R3, 0x0 ;  /* 0x0000000000037802 */ /* 0x000fe20000000f00 */
[----:B------:R-:W-:Y:S02]  /*6490*/  HFMA2 R12, -RZ, RZ, 0, 5.9604644775390625e-08 ;  /* 0x00000001ff0c7431 */ /* 0x000fe400000001ff */
[----:B------:R-:W-:Y:S02]  /*64a0*/  IMAD.MOV.U32 R8, RZ, RZ, 0x70 ;  /* 0x00000070ff087424 */ /* 0x000fe400078e00ff */
[----:B------:R-:W-:Y:S01]  /*64b0*/  IMAD.MOV.U32 R13, RZ, RZ, RZ ;  /* 0x000000ffff0d7224 */ /* 0x000fe200078e00ff */
[----:B------:R-:W3:Y:S01]  /*64c0*/  LDCU.64 UR6, c[0x4][0x90] ;  /* 0x01001200ff0677ac */ /* 0x000ee20008000a00 */
[----:B------:R-:W4:Y:S01]  /*64d0*/  LDC.64 R2, c[0x4][R3] ;  /* 0x0100000003027b82 */ /* 0x000f220000000a00 */
[----:B------:R-:W1:Y:S01]  /*64e0*/  LDCU.64 UR4, c[0x4][0x8] ;  /* 0x01000100ff0477ac */ /* 0x000e620008000a00 */
[----:B--2---:R-:W-:Y:S01]  /*64f0*/  MOV R5, UR9 ;  /* 0x0000000900057c02 */ /* 0x004fe20008000f00 */
[----:B------:R-:W-:Y:S01]  /*6500*/  IMAD.U32 R4, RZ, RZ, UR8 ;  /* 0x00000008ff047e24 */ /* 0x000fe2000f8e00ff */
[----:B---3--:R-:W-:Y:S01]  /*6510*/  MOV R7, UR7 ;  /* 0x0000000700077c02 */ /* 0x008fe20008000f00 */
[----:B------:R-:W-:Y:S01]  /*6520*/  IMAD.U32 R6, RZ, RZ, UR6 ;  /* 0x00000006ff067e24 */ /* 0x000fe2000f8e00ff */
[----:B-1----:R-:W-:Y:S01]  /*6530*/  MOV R11, UR5 ;  /* 0x00000005000b7c02 */ /* 0x002fe20008000f00 */
[----:B------:R-:W-:Y:S02]  /*6540*/  IMAD.U32 R10, RZ, RZ, UR4 ;  /* 0x00000004ff0a7e24 */ /* 0x000fe4000f8e00ff */
[----:B------:R-:W-:Y:S07]  /*6550*/  LEPC R20, `(.L_x_109) ;  /* 0x000000001014794e */ /* 0x000fee0000000000 */
[----:B----45:R-:W-:Y:S05]  /*6560*/  CALL.ABS.NOINC R2 ;  /* 0x0000000002007343 */ /* 0x030fea0003c00000 */
.L_x_109:
[----:B------:R-:W-:Y:S01]  /*6570*/  LOP3.LUT P0, RZ, R96, 0x1b0, RZ, 0xc0, !PT ;  /* 0x000001b060ff7812 */ /* 0x000fe2000780c0ff */
[----:B------:R-:W-:Y:S11]  /*6580*/  BSSY.RECONVERGENT B6, `(.L_x_110) ;  /* 0x0000013000067945 */ /* 0x000ff60003800200 */
[----:B------:R-:W-:Y:S01]  /*6590*/  @!UPT UIADD3 URZ, UPT, UPT, URZ, URZ, URZ ;  /* 0x000000fffffff290 */ /* 0x000fe2000fffe0ff */
[----:B------:R-:W-:Y:S05]  /*65a0*/  @!P0 BRA `(.L_x_111) ;  /* 0x0000000000408947 */ /* 0x000fea0003800000 */
        /* <DEDUP_REMOVED lines=16> */
.L_x_111:
[----:B------:R-:W-:Y:S05]  /*66b0*/  BSYNC.RECONVERGENT B6 ;  /* 0x0000000000067941 */ /* 0x000fea0003800200 */
.L_x_110:
[----:B------:R-:W-:Y:S01]  /*66c0*/  R2UR UR4, R88 ;  /* 0x00000000580472ca */ /* 0x000fe200000e0000 */
[----:B------:R-:W-:Y:S01]  /*66d0*/  UISETP.NE.U32.AND UP0, UPT, UR60, URZ, UPT ;  /* 0x000000ff3c00728c */ /* 0x000fe2000bf05070 */
[----:B------:R-:W-:Y:S02]  /*66e0*/  ISETP.NE.U32.AND P4, PT, R82, RZ, PT ;  /* 0x000000ff5200720c */ /* 0x000fe40003f85070 */
[----:B------:R-:W-:Y:S01]  /*66f0*/  ISETP.NE.U32.AND P2, PT, RZ, UR46, PT ;  /* 0x0000002eff007c0c */ /* 0x000fe2000bf45070 */
[----:B------:R-:W-:Y:S01]  /*6700*/  UISETP.NE.AND.EX UP1, UPT, UR61, URZ, UPT, UP0 ;  /* 0x000000ff3d00728c */ /* 0x000fe2000bf25300 */
[----:B------:R-:W-:Y:S01]  /*6710*/  ISETP.NE.AND.EX P4, PT, R83, RZ, PT, P4 ;  /* 0x000000ff5300720c */ /* 0x000fe20003f85340 */
[----:B------:R-:W-:Y:S01]  /*6720*/  UPLOP3.LUT UP0, UPT, UPT, UPT, UPT, 0x40, 0x4 ;  /* 0x000000000004789c */ /* 0x000fe20003f0e870 */
[----:B------:R-:W-:Y:S05]  /*6730*/  ISETP.NE.AND.EX P2, PT, RZ, UR47, PT, P2 ;  /* 0x0000002fff007c0c */ /* 0x000fea000bf45320 */
[----:B------:R-:W-:Y:S06]  /*6740*/  UISETP.NE.AND UP2, UPT, UR4, URZ, UPT ;  /* 0x000000ff0400728c */ /* 0x000fec000bf45270 */
[----:B------:R-:W-:Y:S05]  /*6750*/  PLOP3.LUT P1, PT, PT, PT, UP2, 0x80, 0x8 ;  /* 0x000000000008781c */ /* 0x000fea0003f2f028 */
[----:B------:R-:W-:Y:S06]  /*6760*/  @UP2 UPLOP3.LUT UP0, UPT, UPT, UPT, UP1, 0x80, 0x8 ;  /* 0x000000000008289c */ /* 0x000fec0003f0f010 */
[----:B------:R-:W-:Y:S01]  /*6770*/  PLOP3.LUT P0, PT, PT, PT, UP0, 0x80, 0x8 ;  /* 0x000000000008781c */ /* 0x000fe20003f0f008 */
[----:B------:R-:W-:Y:S01]  /*6780*/  @!UPT UIADD3 URZ, UPT, UPT, URZ, URZ, URZ ;  /* 0x000000fffffff290 */ /* 0x000fe2000fffe0ff */
[----:B------:R-:W-:Y:S11]  /*6790*/  BRA.U !UP1, `(.L_x_112) ;  /* 0x00000001093c7547 */ /* 0x000ff6000b800000 */
[----:B------:R-:W-:Y:S01]  /*67a0*/  UISETP.NE.U32.AND UP0, UPT, UR46, URZ, UPT ;  /* 0x000000ff2e00728c */ /* 0x000fe2000bf05070 */
[----:B-1----:R-:W-:Y:S01]  /*67b0*/  HFMA2 R0, -RZ, RZ, 0, 5.9604644775390625e-08 ;  /* 0x00000001ff007431 */ /* 0x002fe200000001ff */
[----:B------:R-:W1:Y:S01]  /*67c0*/  LDCU.64 UR8, c[0x0][0x358] ;  /* 0x00006b00ff0877ac */ /* 0x000e620008000a00 */
[----:B------:R-:W-:Y:S01]  /*67d0*/  IMAD.MOV.U32 R85, RZ, RZ, 0x1 ;  /* 0x00000001ff557424 */ /* 0x000fe200078e00ff */
[----:B------:R-:W-:Y:S06]  /*67e0*/  UISETP.NE.AND.EX UP0, UPT, UR47, URZ, UPT, UP0 ;  /* 0x000000ff2f00728c */ /* 0x000fec000bf05300 */
[----:B------:R-:W-:Y:S05]  /*67f0*/  PLOP3.LUT P3, PT, PT, PT, UP0, 0x80, 0x8 ;  /* 0x000000000008781c */ /* 0x000fea0003f6f008 */
[----:B------:R-:W2:Y:S01]  /*6800*/  @UP0 LDCU.64 UR4, c[0x0][0x888] ;  /* 0x00011100ff0407ac */ /* 0x000ea20008000a00 */
[----:B------:R-:W-:Y:S07]  /*6810*/  @UP0 UIMAD UR6, UR36, UR60, URZ ;  /* 0x0000003c240602a4 */ /* 0x000fee000f8e02ff */
[----:B------:R-:W-:Y:S01]  /*6820*/  @!P3 PRMT R85, R0, 0x7610, R85 ;  /* 0x000076100055b816 */ /* 0x000fe20000000055 */
[----:B--2---:R-:W-:Y:S06]  /*6830*/  @UP0 UIMAD.WIDE UR4, UR6, 0x4, UR4 ;  /* 0x00000004060408a5 */ /* 0x004fec000f8e0204 */
[----:B------:R-:W-:Y:S01]  /*6840*/  IMAD.U32 R2, RZ, RZ, UR4 ;  /* 0x00000004ff027e24 */ /* 0x000fe2000f8e00ff */
[----:B------:R-:W-:Y:S04]  /*6850*/  MOV R3, UR5 ;  /* 0x0000000500037c02 */ /* 0x000fe80008000f00 */
[----:B------:R-:W2:Y:S01]  /*6860*/  @!UP0 LDCU UR4, c[0x0][0x880] ;  /* 0x00011000ff0487ac */ /* 0x000ea20008000800 */
[----:B-1---5:R3:W5:Y:S02]  /*6870*/  @P3 LDG.E R41, desc[UR8][R2.64] ;  /* 0x0000000802293981 */ /* 0x022764000c1e1900 */
[----:B--23--:R-:W-:Y:S02]  /*6880*/  @!P3 IMAD.U32 R41, RZ, RZ, UR4 ;  /* 0x00000004ff29be24 */ /* 0x00cfe4000f8e00ff */
.L_x_112:
[----:B------:R-:W-:Y:S05]  /*6890*/  @!P4 BRA `(.L_x_113) ;  /* 0x000000000024c947 */ /* 0x000fea0003800000 */
[----:B------:R-:W-:Y:S01]  /*68a0*/  ISETP.NE.U32.AND P3, PT, R80, RZ, PT ;  /* 0x000000ff5000720c */ /* 0x000fe20003f65070 */
[----:B------:R-:W2:Y:S03]  /*68b0*/  LDCU.64 UR4, c[0x0][0x358] ;  /* 0x00006b00ff0477ac */ /* 0x000ea60008000a00 */
[----:B------:R-:W-:Y:S11]  /*68c0*/  ISETP.NE.AND.EX P3, PT, R81, RZ, PT, P3 ;  /* 0x000000ff5100720c */ /* 0x000ff60003f65330 */
[----:B------:R-:W-:Y:S02]  /*68d0*/  @!UPT UIADD3 URZ, UPT, UPT, URZ, URZ, URZ ;  /* 0x000000fffffff290 */ /* 0x000fe4000fffe0ff */
[----:B------:R-:W3:Y:S01]  /*68e0*/  @P3 LDC.64 R2, c[0x0][0x8a8] ;  /* 0x00022a00ff023b82 */ /* 0x000ee20000000a00 */
[----:B-1----:R-:W-:Y:S04]  /*68f0*/  @P3 IMAD R0, R82, UR36, RZ ;  /* 0x0000002452003c24 */ /* 0x002fe8000f8e02ff */
[----:B---3--:R-:W-:Y:S05]  /*6900*/  @P3 IMAD.WIDE R2, R0, 0x4, R2 ;  /* 0x0000000400023825 */ /* 0x008fea00078e0202 */
[----:B--2--5:R2:W5:Y:S02]  /*6910*/  @P3 LDG.E R38, desc[UR4][R2.64] ;  /* 0x0000000402263981 */ /* 0x024564000c1e1900 */
[----:B--2---:R-:W3:Y:S02]  /*6920*/  @!P3 LDC R38, c[0x0][0x8a0] ;  /* 0x00022800ff26bb82 */ /* 0x004ee40000000800 */
.L_x_113:
[----:B-----5:R-:W-:Y:S01]  /*6930*/  FSETP.NEU.AND P4, PT, R41, RZ, PT ;  /* 0x000000ff2900720b */ /* 0x020fe20003f8d000 */
[----:B------:R-:W-:Y:S01]  /*6940*/  BSSY B1, `(.L_x_114) ;  /* 0x0000042000017945 */ /* 0x000fe20003800000 */
[----:B------:R-:W-:Y:S01]  /*6950*/  SEL R6, RZ, 0xffffffff, P2 ;  /* 0xffffffffff067807 */ /* 0x000fe20001000000 */
[----:B------:R-:W-:Y:S01]  /*6960*/  IMAD.MOV.U32 R100, RZ, RZ, 0x1 ;  /* 0x00000001ff647424 */ /* 0x000fe200078e00ff */
[----:B------:R-:W-:Y:S02]  /*6970*/  LOP3.LUT P3, RZ, R85, 0xff, RZ, 0xc0, !PT ;  /* 0x000000ff55ff7812 */ /* 0x000fe4000786c0ff */
[----:B------:R-:W-:Y:S02]  /*6980*/  CS2R R78, SRZ ;  /* 0x00000000004e7805 */ /* 0x000fe4000001ff00 */
[----:B------:R-:W-:Y:S02]  /*6990*/  @P1 SEL R3, RZ, 0xffffffff, P4 ;  /* 0xffffffffff031807 */ /* 0x000fe40002000000 */
[----:B------:R-:W-:Y:S02]  /*69a0*/  CS2R R76, SRZ ;  /* 0x00000000004c7805 */ /* 0x000fe4000001ff00 */
[----:B------:R-:W-:Y:S02]  /*69b0*/  LEA R2, R93, UR44, 0x3 ;  /* 0x0000002c5d027c11 */ /* 0x000fe4000f8e18ff */
[----:B------:R-:W-:Y:S02]  /*69c0*/  CS2R R74, SRZ ;  /* 0x00000000004a7805 */ /* 0x000fe4000001ff00 */
[----:B------:R-:W-:Y:S02]  /*69d0*/  @P0 SEL R3, R6, R3, !P3 ;  /* 0x0000000306030207 */ /* 0x000fe40005800000 */
[----:B------:R-:W-:Y:S02]  /*69e0*/  CS2R R72, SRZ ;  /* 0x0000000000487805 */ /* 0x000fe4000001ff00 */
[----:B------:R-:W-:Y:S02]  /*69f0*/  LEA R71, R36, UR44, 0x3 ;  /* 0x0000002c24477c11 */ /* 0x000fe4000f8e18ff */
[----:B------:R-:W-:Y:S02]  /*6a00*/  @P1 LOP3.LUT R3, R3, 0x1, RZ, 0xc0, !PT ;  /* 0x0000000103031812 */ /* 0x000fe400078ec0ff */
[----:B------:R-:W-:Y:S02]  /*6a10*/  SHF.L.U32 R4, R94, 0x1f, RZ ;  /* 0x0000001f5e047819 */ /* 0x000fe400000006ff */
[----:B------:R-:W-:Y:S02]  /*6a20*/  ISETP.NE.U32.OR P6, PT, R3, 0x1, !P1 ;  /* 0x000000010300780c */ /* 0x000fe40004fc5470 */
[----:B------:R-:W-:Y:S02]  /*6a30*/  PLOP3.LUT P2, PT, PT, PT, UP1, 0x80, 0x8 ;  /* 0x000000000008781c */ /* 0x000fe40003f4f018 */
[----:B------:R-:W-:Y:S02]  /*6a40*/  LEA.HI R39, R36, R36, RZ, 0x1 ;  /* 0x0000002424277211 */ /* 0x000fe400078f08ff */
[----:B------:R-:W-:Y:S02]  /*6a50*/  SEL R3, RZ, 0xffffffff, P4 ;  /* 0xffffffffff037807 */ /* 0x000fe40002000000 */
[----:B------:R-:W-:Y:S01]  /*6a60*/  P2R R102, PR, RZ, 0x40 ;  /* 0x00000040ff667803 */ /* 0x000fe20000000000 */
[C---:B-1----:R-:W-:Y:S01]  /*6a70*/  IMAD.SHL.U32 R0, R39.reuse, 0x80, RZ ;  /* 0x0000008027007824 */ /* 0x042fe200078e00ff */
[----:B------:R-:W-:Y:S03]  /*6a80*/  LOP3.LUT R39, R39, 0xffe, RZ, 0xc0, !PT ;  /* 0x00000ffe27277812 */ /* 0x000fe600078ec0ff */
[----:B------:R-:W-:Y:S02]  /*6a90*/  @P6 SHF.L.U32 R5, R91, 0x1f, RZ ;  /* 0x0000001f5b056819 */ /* 0x000fe400000006ff */
[----:B------:R-:W-:Y:S01]  /*6aa0*/  @P2 SEL R3, R6, R3, !P3 ;  /* 0x0000000306032207 */ /* 0x000fe20005800000 */
[----:B------:R-:W-:Y:S01]  /*6ab0*/  IMAD.IADD R39, R36, 0x1, -R39 ;  /* 0x0000000124277824 */ /* 0x000fe200078e0a27 */
[----:B------:R-:W1:Y:S01]  /*6ac0*/  @P6 SYNCS.PHASECHK.TRANS64.TRYWAIT P1, [R2+URZ+0x140], R5 ;  /* 0x00014005020065a7 */ /* 0x000e6200080211ff */
[----:B------:R-:W-:Y:S02]  /*6ad0*/  LOP3.LUT R0, R0, 0xffffff00, RZ, 0xc0, !PT ;  /* 0xffffff0000007812 */ /* 0x000fe400078ec0ff */
[----:B------:R-:W-:Y:S03]  /*6ae0*/  LOP3.LUT R3, R3, 0x1, RZ, 0xc0, !PT ;  /* 0x0000000103037812 */ /* 0x000fe600078ec0ff */
[----:B------:R-:W-:Y:S01]  /*6af0*/  IMAD.IADD R0, R37, 0x1, R0 ;  /* 0x0000000125007824 */ /* 0x000fe200078e0200 */
[----:B------:R-:W-:Y:S03]  /*6b00*/  ISETP.NE.U32.AND P5, PT, R3, 0x1, PT ;  /* 0x000000010300780c */ /* 0x000fe60003fa5070 */
[----:B------:R-:W-:Y:S01]  /*6b10*/  IMAD R39, R39, 0x100000, R0 ;  /* 0x0010000027277824 */ /* 0x000fe200078e0200 */
[----:B------:R-:W-:Y:S01]  /*6b20*/  P2R R101, PR, RZ, 0x20 ;  /* 0x00000020ff657803 */ /* 0x000fe20000000000 */
[----:B------:R2:W4:Y:S01]  /*6b30*/  SYNCS.PHASECHK.TRANS64.TRYWAIT P0, [R71+URZ+0x1b0], R4 ;  /* 0x0001b004470075a7 */ /* 0x00052200080011ff */
[----:B-1----:R-:W-:Y:S01]  /*6b40*/  @P6 SEL R100, RZ, 0x1, !P1 ;  /* 0x00000001ff646807 */ /* 0x002fe20004800000 */
[----:B--2---:R-:W-:Y:S06]  /*6b50*/  @!P6 BRA `(.L_x_115) ;  /* 0x000000000080e947 */ /* 0x004fec0003800000 */
[----:B------:R-:W-:Y:S01]  /*6b60*/  @P5 IMAD R6, R93, 0x1000, R84 ;  /* 0x000010005d065824 */ /* 0x000fe200078e0254 */
[----:B------:R-:W1:Y:S01]  /*6b70*/  S2R R0, SR_CgaCtaId ;  /* 0x0000000000007919 */ /* 0x000e620000008800 */
[----:B------:R-:W-:Y:S01]  /*6b80*/  ISETP.NE.AND P1, PT, R100, RZ, PT ;  /* 0x000000ff6400720c */ /* 0x000fe20003f25270 */
[----:B------:R-:W-:Y:S01]  /*6b90*/  BSSY B0, `(.L_x_116) ;  /* 0x000000b000007945 */ /* 0x000fe20003800000 */
[----:B------:R-:W-:Y:S01]  /*6ba0*/  @P5 VIADD R5, R6, UR44 ;  /* 0x0000002c06055c36 */ /* 0x000fe20008000000 */
[----:B------:R-:W-:Y:S02]  /*6bb0*/  CS2R R74, SRZ ;  /* 0x00000000004a7805 */ /* 0x000fe4000001ff00 */
[----:B------:R-:W-:Y:S02]  /*6bc0*/  CS2R R72, SRZ ;  /* 0x0000000000487805 */ /* 0x000fe4000001ff00 */
[----:B------:R-:W-:Y:S01]  /*6bd0*/  CS2R R78, SRZ ;  /* 0x00000000004e7805 */ /* 0x000fe2000001ff00 */
[----:B------:R-:W-:Y:S01]  /*6be0*/  @P5 IMAD R5, R95, -0x10, R5 ;  /* 0xfffffff05f055824 */ /* 0x000fe200078e0205 */
[----:B------:R-:W-:Y:S04]  /*6bf0*/  CS2R R76, SRZ ;  /* 0x00000000004c7805 */ /* 0x000fe8000001ff00 */
[----:B------:R-:W-:Y:S05]  /*6c00*/  @P1 BRA `(.L_x_117) ;  /* 0x00000000000c1947 */ /* 0x000fea0003800000 */
[----:B------:R-:W-:Y:S04]  /*6c10*/  SHF.L.U32 R3, R91, 0x1f, RZ ;  /* 0x0000001f5b037819 */ /* 0x000fe800000006ff */
[----:B------:R-:W2:Y:S02]  /*6c20*/  SYNCS.PHASECHK.TRANS64.TRYWAIT P1, [R2+URZ+0x140], R3 ;  /* 0x00014003020075a7 */ /* 0x000ea400080211ff */
[----:B--2---:R-:W-:Y:S05]  /*6c30*/  @!P1 BRA `(.L_x_118) ;  /* 0x0000004400889947 */ /* 0x004fea0003800000 */
.L_x_117:
[----:B------:R-:W-:Y:S05]  /*6c40*/  BSYNC B0 ;  /* 0x0000000000007941 */ /* 0x000fea0003800000 */
.L_x_116:
[----:B------:R-:W-:Y:S01]  /*6c50*/  ISETP.NE.AND P1, PT, R101, RZ, PT ;  /* 0x000000ff6500720c */ /* 0x000fe20003f25270 */
[----:B--2---:R-:W-:Y:S02]  /*6c60*/  VIADD R3, R2, 0x160 ;  /* 0x0000016002037836 */ /* 0x004fe40000000000 */
[----:B------:R-:W-:Y:S03]  /*6c70*/  VIADD R93, R93, 0x1 ;  /* 0x000000015d5d7836 */ /* 0x000fe60000000000 */
[----:B-1----:R-:W-:Y:S07]  /*6c80*/  PRMT R0, R0, 0x654, R3 ;  /* 0x0000065400007816 */ /* 0x002fee0000000003 */
[----:B------:R1:W2:Y:S04]  /*6c90*/  @P1 LDS.128 R72, [R6+UR44+0x400] ;  /* 0x0004002c06481984 */ /* 0x0002a80008000c00 */
[----:B------:R1:W1:Y:S01]  /*6ca0*/  @P1 LDS.128 R76, [R5+0x410] ;  /* 0x00041000054c1984 */ /* 0x0002620000000c00 */
[C---:B------:R-:W-:Y:S01]  /*6cb0*/  ISETP.NE.AND P1, PT, R93.reuse, 0x4, PT ;  /* 0x000000045d00780c */ /* 0x040fe20003f25270 */
[----:B------:R-:W-:Y:S01]  /*6cc0*/  @!PT LDS RZ, [RZ] ;  /* 0x00000000fffff984 */ /* 0x000fe20000000800 */
[----:B------:R-:W-:Y:S01]  /*6cd0*/  @!PT LDS RZ, [RZ] ;  /* 0x00000000fffff984 */ /* 0x000fe20000000800 */
[----:B------:R-:W-:Y:S01]  /*6ce0*/  @!PT LDS RZ, [RZ] ;  /* 0x00000000fffff984 */ /* 0x000fe20000000800 */
[----:B------:R-:W-:Y:S01]  /*6cf0*/  @!PT LDS RZ, [RZ] ;  /* 0x00000000fffff984 */ /* 0x000fe20000000800 */
[----:B------:R5:W-:Y:S06]  /*6d00*/  MEMBAR.ALL.CTA ;  /* 0x0000000000007992 */ /* 0x000bec0000008000 */
[----:B-----5:R-:W5:Y:S01]  /*6d10*/  FENCE.VIEW.ASYNC.S ;  /* 0x00000000000073c6 */ /* 0x020f620000000000 */
[----:B------:R-:W-:Y:S01]  /*6d20*/  SEL R93, R93, RZ, P1 ;  /* 0x000000ff5d5d7207 */ /* 0x000fe20000800000 */
[----:B-----5:R5:W-:Y:S02]  /*6d30*/  SYNCS.ARRIVE.TRANS64.RED.A1T0 RZ, [R0+URZ], RZ ;  /* 0x000000ff00ff79a7 */ /* 0x020be400081004ff */
[----:B-----5:R-:W-:Y:S04]  /*6d40*/  SEL R0, RZ, 0x1, P1 ;  /* 0x00000001ff007807 */ /* 0x020fe80000800000 */
[----:B--2---:R-:W-:Y:S02]  /*6d50*/  LOP3.LUT R91, R91, R0, RZ, 0x3c, !PT ;  /* 0x000000005b5b7212 */ /* 0x004fe400078e3cff */
.L_x_115:
[----:B------:R-:W-:Y:S05]  /*6d60*/  BSYNC B1 ;  /* 0x0000000000017941 */ /* 0x000fea0003800000 */
.L_x_114:
[----:B------:R-:W-:Y:S04]  /*6d70*/  SHF.R.U32.HI R3, RZ, 0x15, R39 ;  /* 0x00000015ff037819 */ /* 0x000fe80000011627 */
[----:B------:R-:W-:Y:S01]  /*6d80*/  LOP3.LUT P1, RZ, R3, 0x3, R86, 0x48, !PT ;  /* 0x0000000303ff7812 */ /* 0x000fe20007824856 */
[----:B------:R-:W-:Y:S01]  /*6d90*/  @!UPT UIADD3 URZ, UPT, UPT, URZ, URZ, URZ ;  /* 0x000000fffffff290 */ /* 0x000fe2000fffe0ff */
[----:B----4-:R-:W-:Y:S11]  /*6da0*/  @P0 BRA `(.L_x_119) ;  /* 0x0000000000080947 */ /* 0x010ff60003800000 */
[----:B------:R-:W2:Y:S02]  /*6db0*/  SYNCS.PHASECHK.TRANS64.TRYWAIT P0, [R71+URZ+0x1b0], R4 ;  /* 0x0001b004470075a7 */ /* 0x000ea400080011ff */
[----:B--2---:R-:W-:Y:S05]  /*6dc0*/  @!P0 BRA `(.L_x_120) ;  /* 0x0000004400388947 */ /* 0x004fea0003800000 */
.L_x_119:
[----:B------:R-:W-:Y:S05]  /*6dd0*/  @!P1 BRA `(.L_x_121) ;  /* 0x0000000000409947 */ /* 0x000fea0003800000 */
[----:B------:R-:W1:Y:S01]  /*6de0*/  LDCU.64 UR8, c[0x4][0x78] ;  /* 0x01000f00ff0877ac */ /* 0x000e620008000a00 */
[----:B------:R-:W-:Y:S01]  /*6df0*/  MOV R3, 0x0 ;  /* 0x0000000000037802 */ /* 0x000fe20000000f00 */
[----:B------:R-:W-:Y:S02]  /*6e00*/  HFMA2 R12, -RZ, RZ, 0, 5.9604644775390625e-08 ;  /* 0x00000001ff0c7431 */ /* 0x000fe400000001ff */
[----:B------:R-:W-:Y:S02]  /*6e10*/  IMAD.MOV.U32 R8, RZ, RZ, 0x192 ;  /* 0x00000192ff087424 */ /* 0x000fe400078e00ff */
[----:B------:R-:W-:Y:S01]  /*6e20*/  IMAD.MOV.U32 R13, RZ, RZ, RZ ;  /* 0x000000ffff0d7224 */ /* 0x000fe200078e00ff */
[----:B------:R-:W4:Y:S01]  /*6e30*/  LDCU.64 UR6, c[0x4][0x80] ;  /* 0x01001000ff0677ac */ /* 0x000f220008000a00 */
[----:B------:R-:W3:Y:S01]  /*6e40*/  LDC.64 R2, c[0x4][R3] ;  /* 0x0100000003027b82 */ /* 0x000ee20000000a00 */
[----:B------:R-:W5:Y:S01]  /*6e50*/  LDCU.64 UR4, c[0x4][0x18] ;  /* 0x01000300ff0477ac */ /* 0x000f620008000a00 */
[----:B-1----:R-:W-:Y:S01]  /*6e60*/  MOV R5, UR9 ;  /* 0x0000000900057c02 */ /* 0x002fe20008000f00 */
[----:B--2---:R-:W-:Y:S01]  /*6e70*/  IMAD.U32 R4, RZ, RZ, UR8 ;  /* 0x00000008ff047e24 */ /* 0x004fe2000f8e00ff */
[----:B----4-:R-:W-:Y:S01]  /*6e80*/  MOV R7, UR7 ;  /* 0x0000000700077c02 */ /* 0x010fe20008000f00 */
[----:B------:R-:W-:Y:S01]  /*6e90*/  IMAD.U32 R6, RZ, RZ, UR6 ;  /* 0x00000006ff067e24 */ /* 0x000fe2000f8e00ff */
[----:B-----5:R-:W-:Y:S01]  /*6ea0*/  MOV R11, UR5 ;  /* 0x00000005000b7c02 */ /* 0x020fe20008000f00 */
[----:B------:R-:W-:Y:S02]  /*6eb0*/  IMAD.U32 R10, RZ, RZ, UR4 ;  /* 0x00000004ff0a7e24 */ /* 0x000fe4000f8e00ff */
[----:B------:R-:W-:Y:S07]  /*6ec0*/  LEPC R20, `(.L_x_121) ;  /* 0x000000001014794e */ /* 0x000fee0000000000 */
[----:B---3--:R-:W-:Y:S05]  /*6ed0*/  CALL.ABS.NOINC R2 ;  /* 0x0000000002007343 */ /* 0x008fea0003c00000 */
.L_x_121:
[-C--:B------:R-:W-:Y:S01]  /*6ee0*/  F2FP.F16.E4M3.UNPACK_B R42, R72.reuse ;  /* 0x00000048ff2a723e */ /* 0x080fe200020006ff */
[----:B------:R-:W-:Y:S05]  /*6ef0*/  WARPSYNC.ALL ;  /* 0x0000000000007948 */ /* 0x000fea0003800000 */
[----:B------:R-:W-:Y:S01]  /*6f00*/  R2UR UR4, R39 ;  /* 0x00000000270472ca */ /* 0x000fe200000e0000 */
[--C-:B------:R-:W-:Y:S01]  /*6f10*/  HADD2.F32 R40, -RZ, R42.reuse.H0_H0 ;  /* 0x2000002aff287230 */ /* 0x100fe20000004100 */
[----:B------:R-:W-:Y:S01]  /*6f20*/  F2FP.F16.E4M3.UNPACK_B R43, R72.H1 ;  /* 0x00000048ff2b723e */ /* 0x000fe200030006ff */
[----:B------:R-:W-:Y:S01]  /*6f30*/  HADD2.F32 R42, -RZ, R42.H1_H1 ;  /* 0x3000002aff2a7230 */ /* 0x000fe20000004100 */
[-C--:B------:R-:W-:Y:S01]  /*6f40*/  F2FP.F16.E4M3.UNPACK_B R45, R73.reuse ;  /* 0x00000049ff2d723e */ /* 0x080fe200020006ff */
[----:B------:R-:W-:Y:S01]  /*6f50*/  BSSY.RECONVERGENT B0, `(.L_x_122) ;  /* 0x0000099000007945 */ /* 0x000fe20003800200 */
[----:B------:R-:W-:Y:S01]  /*6f60*/  F2FP.F16.E4M3.UNPACK_B R47, R73.H1 ;  /* 0x00000049ff2f723e */ /* 0x000fe200030006ff */
[--C-:B------:R-:W-:Y:S01]  /*6f70*/  HADD2.F32 R44, -RZ, R43.reuse.H0_H0 ;  /* 0x2000002bff2c7230 */ /* 0x100fe20000004100 */
[-C--:B------:R-:W-:Y:S01]  /*6f80*/  F2FP.F16.E4M3.UNPACK_B R49, R74.reuse ;  /* 0x0000004aff31723e */ /* 0x080fe200020006ff */
[----:B------:R-:W-:Y:S01]  /*6f90*/  HADD2.F32 R46, -RZ, R43.H1_H1 ;  /* 0x3000002bff2e7230 */ /* 0x000fe20000004100 */
[----:B------:R-:W-:Y:S01]  /*6fa0*/  F2FP.F16.E4M3.UNPACK_B R51, R74.H1 ;  /* 0x0000004aff33723e */ /* 0x000fe200030006ff */
[--C-:B------:R-:W-:Y:S01]  /*6fb0*/  HADD2.F32 R43, -RZ, R45.reuse.H0_H0 ;  /* 0x2000002dff2b7230 */ /* 0x100fe20000004100 */
[-C--:B------:R-:W-:Y:S01]  /*6fc0*/  F2FP.F16.E4M3.UNPACK_B R53, R75.reuse ;  /* 0x0000004bff35723e */ /* 0x080fe200020006ff */
[----:B-12---:R-:W-:Y:S01]  /*6fd0*/  LDTM.16dp32bit_t0_t15.x32 R4, tmem[UR4] ;  /* 0x00000004000479ee */ /* 0x006fe20008a80000 */
[----:B------:R-:W3:Y:S01]  /*6fe0*/  LDTM.16dp32bit_t16_t31.x32 R4, tmem[UR4+0x20] ;  /* 0x00002004000479ee */ /* 0x000ee20008aa0000 */
[----:B------:R-:W-:Y:S01]  /*6ff0*/  IADD3 R112, PT, PT, R84, UR44, RZ ;  /* 0x0000002c54707c10 */ /* 0x000fe2000fffe0ff */
[----:B------:R-:W-:Y:S01]  /*7000*/  HADD2.F32 R48, -RZ, R45.H1_H1 ;  /* 0x3000002dff307230 */ /* 0x000fe20000004100 */
[----:B------:R-:W-:Y:S01]  /*7010*/  SHF.L.U32 R103, R90, 0x4, RZ ;  /* 0x000000045a677819 */ /* 0x000fe200000006ff */
[----:B------:R-:W-:Y:S01]  /*7020*/  HADD2.F32 R52, -RZ, R49.H1_H1 ;  /* 0x30000031ff347230 */ /* 0x000fe20000004100 */
[----:B------:R-:W-:Y:S01]  /*7030*/  F2FP.F16.E4M3.UNPACK_B R55, R75.H1 ;  /* 0x0000004bff37723e */ /* 0x000fe200030006ff */
[----:B------:R-:W-:Y:S01]  /*7040*/  HADD2.F32 R56, -RZ, R53.H1_H1 ;  /* 0x30000035ff387230 */ /* 0x000fe20000004100 */
[-C--:B------:R-:W-:Y:S01]  /*7050*/  F2FP.F16.E4M3.UNPACK_B R57, R76.reuse ;  /* 0x0000004cff39723e */ /* 0x080fe200020006ff */
[--C-:B------:R-:W-:Y:S01]  /*7060*/  HADD2.F32 R45, -RZ, R47.reuse.H0_H0 ;  /* 0x2000002fff2d7230 */ /* 0x100fe20000004100 */
[----:B------:R-:W-:Y:S01]  /*7070*/  F2FP.F16.E4M3.UNPACK_B R59, R76.H1 ;  /* 0x0000004cff3b723e */ /* 0x000fe200030006ff */
[----:B------:R-:W-:Y:S01]  /*7080*/  HADD2.F32 R50, -RZ, R47.H1_H1 ;  /* 0x3000002fff327230 */ /* 0x000fe20000004100 */
[-C--:B------:R-:W-:Y:S01]  /*7090*/  F2FP.F16.E4M3.UNPACK_B R61, R77.reuse ;  /* 0x0000004dff3d723e */ /* 0x080fe200020006ff */
[----:B------:R-:W-:Y:S01]  /*70a0*/  HADD2.F32 R47, -RZ, R49.H0_H0 ;  /* 0x20000031ff2f7230 */ /* 0x000fe20000004100 */
[----:B------:R-:W-:Y:S01]  /*70b0*/  F2FP.F16.E4M3.UNPACK_B R63, R77.H1 ;  /* 0x0000004dff3f723e */ /* 0x000fe200030006ff */
[----:B------:R-:W-:Y:S01]  /*70c0*/  HADD2.F32 R60, -RZ, R57.H1_H1 ;  /* 0x30000039ff3c7230 */ /* 0x000fe20000004100 */
[-C--:B------:R-:W-:Y:S01]  /*70d0*/  F2FP.F16.E4M3.UNPACK_B R65, R78.reuse ;  /* 0x0000004eff41723e */ /* 0x080fe200020006ff */
[----:B------:R-:W-:Y:S01]  /*70e0*/  HADD2.F32 R64, -RZ, R61.H1_H1 ;  /* 0x3000003dff407230 */ /* 0x000fe20000004100 */
[----:B------:R-:W-:Y:S01]  /*70f0*/  F2FP.F16.E4M3.UNPACK_B R67, R78.H1 ;  /* 0x0000004eff43723e */ /* 0x000fe200030006ff */
[----:B------:R-:W-:Y:S01]  /*7100*/  HADD2.F32 R49, -RZ, R51.H0_H0 ;  /* 0x20000033ff317230 */ /* 0x000fe20000004100 */
[----:B------:R-:W-:Y:S01]  /*7110*/  ISETP.NE.AND P0, PT, R97, RZ, PT ;  /* 0x000000ff6100720c */ /* 0x000fe20003f05270 */
[----:B------:R-:W-:Y:S01]  /*7120*/  HADD2.F32 R68, -RZ, R65.H1_H1 ;  /* 0x30000041ff447230 */ /* 0x000fe20000004100 */
[----:B------:R-:W-:Y:S01]  /*7130*/  ISETP.NE.AND P6, PT, R102, RZ, PT ;  /* 0x000000ff6600720c */ /* 0x000fe20003fc5270 */
[----:B------:R-:W-:Y:S02]  /*7140*/  HADD2.F32 R54, -RZ, R51.H1_H1 ;  /* 0x30000033ff367230 */ /* 0x000fe40000004100 */
[C---:B---3--:R-:W-:Y:S01]  /*7150*/  FMUL R0, R38.reuse, R4 ;  /* 0x0000000426007220 */ /* 0x048fe20000400000 */
[C---:B------:R-:W-:Y:S01]  /*7160*/  FMUL R2, R38.reuse, R5 ;  /* 0x0000000526027220 */ /* 0x040fe20000400000 */
[C---:B------:R-:W-:Y:S01]  /*7170*/  FMUL R4, R38.reuse, R8 ;  /* 0x0000000826047220 */ /* 0x040fe20000400000 */
[C---:B------:R-:W-:Y:S01]  /*7180*/  FMUL R5, R38.reuse, R9 ;  /* 0x0000000926057220 */ /* 0x040fe20000400000 */
[C---:B------:R-:W-:Y:S01]  /*7190*/  FFMA R0, R41.reuse, R40, R0 ;  /* 0x0000002829007223 */ /* 0x040fe20000000000 */
[C---:B------:R-:W-:Y:S01]  /*71a0*/  FFMA R2, R41.reuse, R42, R2 ;  /* 0x0000002a29027223 */ /* 0x040fe20000000002 */
[C---:B------:R-:W-:Y:S01]  /*71b0*/  FMUL R8, R38.reuse, R12 ;  /* 0x0000000c26087220 */ /* 0x040fe20000400000 */
[C---:B------:R-:W-:Y:S01]  /*71c0*/  FMUL R9, R38.reuse, R13 ;  /* 0x0000000d26097220 */ /* 0x040fe20000400000 */
[----:B------:R-:W-:Y:S02]  /*71d0*/  HADD2.F32 R51, -RZ, R53.H0_H0 ;  /* 0x20000035ff337230 */ /* 0x000fe40000004100 */
[C---:B------:R-:W-:Y:S01]  /*71e0*/  FMUL R12, R38.reuse, R16 ;  /* 0x00000010260c7220 */ /* 0x040fe20000400000 */
        /* <DEDUP_REMOVED lines=13> */
[C---:B------:R-:W-:Y:S01]  /*72c0*/  FFMA R3, R41.reuse, R44, R3 ;  /* 0x0000002c29037223 */ /* 0x040fe20000000003 */
[----:B------:R-:W-:Y:S01]  /*72d0*/  F2FP.F16.E4M3.UNPACK_B R40, R79 ;  /* 0x0000004fff28723e */ /* 0x000fe200020006ff */
[C---:B------:R-:W-:Y:S01]  /*72e0*/  FFMA R7, R41.reuse, R46, R7 ;  /* 0x0000002e29077223 */ /* 0x040fe20000000007 */
[C---:B------:R-:W-:Y:S01]  /*72f0*/  FFMA R4, R41.reuse, R43, R4 ;  /* 0x0000002b29047223 */ /* 0x040fe20000000004 */
[----:B------:R-:W-:Y:S01]  /*7300*/  F2FP.F16.E4M3.UNPACK_B R42, R79.H1 ;  /* 0x0000004fff2a723e */ /* 0x000fe200030006ff */
[C---:B------:R-:W-:Y:S01]  /*7310*/  FFMA R5, R41.reuse, R48, R5 ;  /* 0x0000003029057223 */ /* 0x040fe20000000005 */
[----:B------:R-:W-:Y:S01]  /*7320*/  FFMA R6, R41, R45, R6 ;  /* 0x0000002d29067223 */ /* 0x000fe20000000006 */
[----:B------:R-:W-:Y:S01]  /*7330*/  F2FP.SATFINITE.E4M3.F32.PACK_AB_MERGE_C R99, R7, R3, RZ ;  /* 0x000000030763723e */ /* 0x000fe200048070ff */
[C---:B------:R-:W-:Y:S01]  /*7340*/  FFMA R11, R41.reuse, R50, R11 ;  /* 0x00000032290b7223 */ /* 0x040fe2000000000b */
[C---:B------:R-:W-:Y:S01]  /*7350*/  FFMA R8, R41.reuse, R47, R8 ;  /* 0x0000002f29087223 */ /* 0x040fe20000000008 */
[----:B------:R-:W-:Y:S01]  /*7360*/  FMUL R10, R38, R14 ;  /* 0x0000000e260a7220 */ /* 0x000fe20000400000 */
[----:B------:R-:W-:Y:S01]  /*7370*/  F2FP.SATFINITE.E4M3.F32.PACK_AB_MERGE_C R104, R2, R0, R99 ;  /* 0x000000000268723e */ /* 0x000fe20004807063 */
[----:B------:R-:W-:Y:S01]  /*7380*/  FFMA R9, R41, R52, R9 ;  /* 0x0000003429097223 */ /* 0x000fe20000000009 */
[----:B------:R-:W-:Y:S01]  /*7390*/  F2FP.SATFINITE.E4M3.F32.PACK_AB_MERGE_C R105, R11, R6, RZ ;  /* 0x000000060b69723e */ /* 0x000fe200048070ff */
[----:B------:R-:W-:Y:S01]  /*73a0*/  FFMA R10, R41, R49, R10 ;  /* 0x00000031290a7223 */ /* 0x000fe2000000000a */
[----:B------:R-:W-:Y:S01]  /*73b0*/  IADD3 R99, PT, PT, R112, R103, RZ ;  /* 0x0000006770637210 */ /* 0x000fe20007ffe0ff */
[C---:B------:R-:W-:Y:S01]  /*73c0*/  FMUL R15, R38.reuse, R15 ;  /* 0x0000000f260f7220 */ /* 0x040fe20000400000 */
[--C-:B------:R-:W-:Y:S01]  /*73d0*/  HADD2.F32 R53, -RZ, R55.reuse.H0_H0 ;  /* 0x20000037ff357230 */ /* 0x100fe20000004100 */
[----:B------:R-:W-:Y:S01]  /*73e0*/  F2FP.SATFINITE.E4M3.F32.PACK_AB_MERGE_C R105, R5, R4, R105 ;  /* 0x000000040569723e */ /* 0x000fe20004807069 */
[----:B------:R-:W-:Y:S02]  /*73f0*/  HADD2.F32 R58, -RZ, R55.H1_H1 ;  /* 0x30000037ff3a7230 */ /* 0x000fe40000004100 */
[C---:B------:R-:W-:Y:S01]  /*7400*/  FFMA R15, R41.reuse, R54, R15 ;  /* 0x00000036290f7223 */ /* 0x040fe2000000000f */
[C---:B------:R-:W-:Y:S01]  /*7410*/  FFMA R12, R41.reuse, R51, R12 ;  /* 0x00000033290c7223 */ /* 0x040fe2000000000c */
[C---:B------:R-:W-:Y:S01]  /*7420*/  FFMA R13, R41.reuse, R56, R13 ;  /* 0x00000038290d7223 */ /* 0x040fe2000000000d */
[----:B------:R-:W-:Y:S02]  /*7430*/  HADD2.F32 R55, -RZ, R57.H0_H0 ;  /* 0x20000039ff377230 */ /* 0x000fe40000004100 */
[C---:B------:R-:W-:Y:S01]  /*7440*/  FMUL R14, R38.reuse, R18 ;  /* 0x00000012260e7220 */ /* 0x040fe20000400000 */
[C---:B------:R-:W-:Y:S01]  /*7450*/  FMUL R19, R38.reuse, R19 ;  /* 0x0000001326137220 */ /* 0x040fe20000400000 */
[--C-:B------:R-:W-:Y:S02]  /*7460*/  HADD2.F32 R57, -RZ, R59.reuse.H0_H0 ;  /* 0x2000003bff397230 */ /* 0x100fe40000004100 */
[C---:B------:R-:W-:Y:S01]  /*7470*/  FMUL R18, R38.reuse, R22 ;  /* 0x0000001626127220 */ /* 0x040fe20000400000 */
[C---:B------:R-:W-:Y:S01]  /*7480*/  FFMA R14, R41.reuse, R53, R14 ;  /* 0x00000035290e7223 */ /* 0x040fe2000000000e */
[----:B------:R-:W-:Y:S02]  /*7490*/  HADD2.F32 R62, -RZ, R59.H1_H1 ;  /* 0x3000003bff3e7230 */ /* 0x000fe40000004100 */
[C---:B------:R-:W-:Y:S01]  /*74a0*/  FFMA R19, R41.reuse, R58, R19 ;  /* 0x0000003a29137223 */ /* 0x040fe20000000013 */
[----:B------:R-:W-:Y:S02]  /*74b0*/  HADD2.F32 R59, -RZ, R61.H0_H0 ;  /* 0x2000003dff3b7230 */ /* 0x000fe40000004100 */
[C---:B------:R-:W-:Y:S01]  /*74c0*/  FMUL R23, R38.reuse, R23 ;  /* 0x0000001726177220 */ /* 0x040fe20000400000 */
[C---:B------:R-:W-:Y:S01]  /*74d0*/  FFMA R16, R41.reuse, R55, R16 ;  /* 0x0000003729107223 */ /* 0x040fe20000000010 */
[C---:B------:R-:W-:Y:S01]  /*74e0*/  FFMA R17, R41.reuse, R60, R17 ;  /* 0x0000003c29117223 */ /* 0x040fe20000000011 */
[--C-:B------:R-:W-:Y:S02]  /*74f0*/  HADD2.F32 R61, -RZ, R63.reuse.H0_H0 ;  /* 0x2000003fff3d7230 */ /* 0x100fe40000004100 */
[C---:B------:R-:W-:Y:S01]  /*7500*/  FFMA R18, R41.reuse, R57, R18 ;  /* 0x0000003929127223 */ /* 0x040fe20000000012 */
[----:B------:R-:W-:Y:S02]  /*7510*/  HADD2.F32 R66, -RZ, R63.H1_H1 ;  /* 0x3000003fff427230 */ /* 0x000fe40000004100 */
[C---:B------:R-:W-:Y:S01]  /*7520*/  FMUL R22, R38.reuse, R26 ;  /* 0x0000001a26167220 */ /* 0x040fe20000400000 */
[----:B------:R-:W-:Y:S02]  /*7530*/  HADD2.F32 R63, -RZ, R65.H0_H0 ;  /* 0x20000041ff3f7230 */ /* 0x000fe40000004100 */
[C---:B------:R-:W-:Y:S01]  /*7540*/  FFMA R23, R41.reuse, R62, R23 ;  /* 0x0000003e29177223 */ /* 0x040fe20000000017 */
[C---:B------:R-:W-:Y:S01]  /*7550*/  FMUL R27, R38.reuse, R27 ;  /* 0x0000001b261b7220 */ /* 0x040fe20000400000 */
[C---:B------:R-:W-:Y:S01]  /*7560*/  FFMA R20, R41.reuse, R59, R20 ;  /* 0x0000003b29147223 */ /* 0x040fe20000000014 */
[C---:B------:R-:W-:Y:S01]  /*7570*/  FFMA R21, R41.reuse, R64, R21 ;  /* 0x0000004029157223 */ /* 0x040fe20000000015 */
[--C-:B------:R-:W-:Y:S02]  /*7580*/  HADD2.F32 R65, -RZ, R67.reuse.H0_H0 ;  /* 0x20000043ff417230 */ /* 0x100fe40000004100 */
[C---:B------:R-:W-:Y:S01]  /*7590*/  FFMA R22, R41.reuse, R61, R22 ;  /* 0x0000003d29167223 */ /* 0x040fe20000000016 */
[----:B------:R-:W-:Y:S02]  /*75a0*/  HADD2.F32 R70, -RZ, R67.H1_H1 ;  /* 0x30000043ff467230 */ /* 0x000fe40000004100 */
[C---:B------:R-:W-:Y:S01]  /*75b0*/  FMUL R26, R38.reuse, R30 ;  /* 0x0000001e261a7220 */ /* 0x040fe20000400000 */
[--C-:B------:R-:W-:Y:S02]  /*75c0*/  HADD2.F32 R67, -RZ, R40.reuse.H0_H0 ;  /* 0x20000028ff437230 */ /* 0x100fe40000004100 */
[C---:B------:R-:W-:Y:S01]  /*75d0*/  FFMA R27, R41.reuse, R66, R27 ;  /* 0x00000042291b7223 */ /* 0x040fe2000000001b */
[C---:B------:R-:W-:Y:S01]  /*75e0*/  FMUL R31, R38.reuse, R31 ;  /* 0x0000001f261f7220 */ /* 0x040fe20000400000 */
[C---:B------:R-:W-:Y:S01]  /*75f0*/  FFMA R24, R41.reuse, R63, R24 ;  /* 0x0000003f29187223 */ /* 0x040fe20000000018 */
[----:B------:R-:W-:Y:S02]  /*7600*/  HADD2.F32 R40, -RZ, R40.H1_H1 ;  /* 0x30000028ff287230 */ /* 0x000fe40000004100 */
[C---:B------:R-:W-:Y:S01]  /*7610*/  FFMA R25, R41.reuse, R68, R25 ;  /* 0x0000004429197223 */ /* 0x040fe20000000019 */
[--C-:B------:R-:W-:Y:S02]  /*7620*/  HADD2.F32 R69, -RZ, R42.reuse.H0_H0 ;  /* 0x2000002aff457230 */ /* 0x100fe40000004100 */
[C---:B------:R-:W-:Y:S01]  /*7630*/  FFMA R26, R41.reuse, R65, R26 ;  /* 0x00000041291a7223 */ /* 0x040fe2000000001a */
[----:B------:R-:W-:Y:S02]  /*7640*/  HADD2.F32 R42, -RZ, R42.H1_H1 ;  /* 0x3000002aff2a7230 */ /* 0x000fe40000004100 */
[C---:B------:R-:W-:Y:S01]  /*7650*/  FMUL R30, R38.reuse, R34 ;  /* 0x00000022261e7220 */ /* 0x040fe20000400000 */
[----:B------:R-:W-:Y:S01]  /*7660*/  FFMA R31, R41, R70, R31 ;  /* 0x00000046291f7223 */ /* 0x000fe2000000001f */
[----:B------:R-:W-:Y:S01]  /*7670*/  FMUL R35, R38, R35 ;  /* 0x0000002326237220 */ /* 0x000fe20000400000 */
[----:B------:R-:W-:Y:S01]  /*7680*/  F2FP.SATFINITE.E4M3.F32.PACK_AB_MERGE_C R106, R15, R10, RZ ;  /* 0x0000000a0f6a723e */ /* 0x000fe200048070ff */
[----:B------:R-:W-:Y:S01]  /*7690*/  FFMA R28, R41, R67, R28 ;  /* 0x00000043291c7223 */ /* 0x000fe2000000001c */
[----:B------:R-:W-:Y:S01]  /*76a0*/  F2FP.SATFINITE.E4M3.F32.PACK_AB_MERGE_C R107, R19, R14, RZ ;  /* 0x0000000e136b723e */ /* 0x000fe200048070ff */
[C---:B------:R-:W-:Y:S01]  /*76b0*/  FFMA R29, R41.reuse, R40, R29 ;  /* 0x00000028291d7223 */ /* 0x040fe2000000001d */
[C---:B------:R-:W-:Y:S01]  /*76c0*/  FFMA R30, R41.reuse, R69, R30 ;  /* 0x00000045291e7223 */ /* 0x040fe2000000001e */
[----:B------:R-:W-:Y:S01]  /*76d0*/  FFMA R35, R41, R42, R35 ;  /* 0x0000002a29237223 */ /* 0x000fe20000000023 */
[----:B------:R-:W-:Y:S02]  /*76e0*/  F2FP.SATFINITE.E4M3.F32.PACK_AB_MERGE_C R106, R9, R8, R106 ;  /* 0x00000008096a723e */ /* 0x000fe4000480706a */
[----:B------:R-:W-:Y:S02]  /*76f0*/  F2FP.SATFINITE.E4M3.F32.PACK_AB_MERGE_C R107, R13, R12, R107 ;  /* 0x0000000c0d6b723e */ /* 0x000fe4000480706b */
[----:B------:R-:W-:Y:S02]  /*7700*/  F2FP.SATFINITE.E4M3.F32.PACK_AB_MERGE_C R108, R23, R18, RZ ;  /* 0x00000012176c723e */ /* 0x000fe400048070ff */
[----:B------:R-:W-:Y:S01]  /*7710*/  F2FP.SATFINITE.E4M3.F32.PACK_AB_MERGE_C R109, R27, R22, RZ ;  /* 0x000000161b6d723e */ /* 0x000fe200048070ff */
[----:B------:R1:W-:Y:S01]  /*7720*/  STS.128 [R84+UR44+0x4400], R104 ;  /* 0x0044006854007988 */ /* 0x0003e20008000c2c */
[----:B------:R-:W-:Y:S02]  /*7730*/  F2FP.SATFINITE.E4M3.F32.PACK_AB_MERGE_C R113, R31, R26, RZ ;  /* 0x0000001a1f71723e */ /* 0x000fe400048070ff */
[----:B------:R-:W-:Y:S02]  /*7740*/  F2FP.SATFINITE.E4M3.F32.PACK_AB_MERGE_C R114, R35, R30, RZ ;  /* 0x0000001e2372723e */ /* 0x000fe400048070ff */
[----:B------:R-:W-:Y:S02]  /*7750*/  F2FP.SATFINITE.E4M3.F32.PACK_AB_MERGE_C R108, R17, R16, R108 ;  /* 0x00000010116c723e */ /* 0x000fe4000480706c */
[----:B------:R-:W-:Y:S02]  /*7760*/  F2FP.SATFINITE.E4M3.F32.PACK_AB_MERGE_C R109, R21, R20, R109 ;  /* 0x00000014156d723e */ /* 0x000fe4000480706d */
[----:B------:R-:W-:Y:S02]  /*7770*/  F2FP.SATFINITE.E4M3.F32.PACK_AB_MERGE_C R110, R25, R24, R113 ;  /* 0x00000018196e723e */ /* 0x000fe40004807071 */
[----:B------:R-:W-:Y:S02]  /*7780*/  F2FP.SATFINITE.E4M3.F32.PACK_AB_MERGE_C R111, R29, R28, R114 ;  /* 0x0000001c1d6f723e */ /* 0x000fe40004807072 */
[----:B------:R-:W-:Y:S02]  /*7790*/  LEA R112, R93, UR44, 0x3 ;  /* 0x0000002c5d707c11 */ /* 0x000fe4000f8e18ff */
[----:B------:R-:W-:Y:S01]  /*77a0*/  @P6 SHF.L.U32 R113, R91, 0x1f, RZ ;  /* 0x0000001f5b716819 */ /* 0x000fe200000006ff */
[----:B------:R1:W-:Y:S01]  /*77b0*/  STS.128 [R99+0x4410], R108 ;  /* 0x0044106c63007388 */ /* 0x0003e20000000c00 */
[----:B------:R-:W-:Y:S01]  /*77c0*/  @!PT LDS RZ, [RZ] ;  /* 0x00000000fffff984 */ /* 0x000fe20000000800 */
[----:B------:R-:W-:Y:S01]  /*77d0*/  @!PT LDS RZ, [RZ] ;  /* 0x00000000fffff984 */ /* 0x000fe20000000800 */
[----:B------:R-:W-:Y:S01]  /*77e0*/  @!PT LDS RZ, [RZ] ;  /* 0x00000000fffff984 */ /* 0x000fe20000000800 */
[----:B------:R-:W-:Y:S01]  /*77f0*/  @!PT LDS RZ, [RZ] ;  /* 0x00000000fffff984 */ /* 0x000fe20000000800 */
[----:B------:R2:W-:Y:S07]  /*7800*/  MEMBAR.ALL.CTA ;  /* 0x0000000000007992 */ /* 0x0005ee0000008000 */
[----:B--2---:R-:W2:Y:S02]  /*7810*/  FENCE.VIEW.ASYNC.S ;  /* 0x00000000000073c6 */ /* 0x004ea40000000000 */
[----:B--2---:R-:W-:Y:S06]  /*7820*/  BAR.SYNC.DEFER_BLOCKING 0x1, 0x80 ;  /* 0x0042000000007b1d */ /* 0x004fec0000010000 */
[----:B------:R-:W-:Y:S05]  /*7830*/  @P0 BRA `(.L_x_123) ;  /* 0x0000000000280947 */ /* 0x000fea0003800000 */
[----:B------:R-:W-:Y:S01]  /*7840*/  UIADD3 UR4, UPT, UPT, UR44, 0x4400, URZ ;  /* 0x000044002c047890 */ /* 0x000fe2000fffe0ff */
[----:B------:R-:W-:Y:S05]  /*7850*/  UMOV UR51, UR36 ;  /* 0x0000002400337c82 */ /* 0x000fea0008000000 */
[----:B------:R-:W-:Y:S01]  /*7860*/  MOV R96, UR4 ;  /* 0x0000000400607c02 */ /* 0x000fe20008000f00 */
[----:B------:R-:W-:Y:S03]  /*7870*/  UIADD3 UR4, UP0, UPT, UR62, 0x680, URZ ;  /* 0x000006803e047890 */ /* 0x000fe6000ff1e0ff */
[----:B------:R-:W-:Y:S01]  /*7880*/  R2UR UR48, R96 ;  /* 0x00000000603072ca */ /* 0x000fe200000e0000 */
[----:B------:R-:W-:Y:S11]  /*7890*/  UIADD3.X UR5, UPT, UPT, URZ, UR63, URZ, UP0, !UPT ;  /* 0x0000003fff057290 */ /* 0x000ff600087fe4ff */
[----:B------:R-:W-:Y:S01]  /*78a0*/  @!UPT UIADD3 URZ, UPT, UPT, URZ, URZ, URZ ;  /* 0x000000fffffff290 */ /* 0x000fe2000fffe0ff */
[----:B------:R2:W-:Y:S01]  /*78b0*/  UTMASTG.3D [UR48], [UR4] ;  /* 0x00000030040073b5 */ /* 0x0005e20008010000 */
[----:B------:R0:W-:Y:S01]  /*78c0*/  UTMACMDFLUSH ;  /* 0x00000000000079b7 */ /* 0x0001e20000000000 */
[----:B--2---:R-:W-:Y:S04]  /*78d0*/  DEPBAR.LE SB0, 0x1 ;  /* 0x000080400000791a */ /* 0x004fe80000000000 */
.L_x_123:
[----:B------:R-:W-:Y:S05]  /*78e0*/  BSYNC.RECONVERGENT B0 ;  /* 0x0000000000007941 */ /* 0x000fea0003800200 */
.L_x_122:
[----:B------:R-:W-:Y:S06]  /*78f0*/  BAR.SYNC.DEFER_BLOCKING 0x1, 0x80 ;  /* 0x0042000000007b1d */ /* 0x000fec0000010000 */
[----:B------:R-:W2:Y:S01]  /*7900*/  @P6 SYNCS.PHASECHK.TRANS64.TRYWAIT P0, [R112+URZ+0x140], R113 ;  /* 0x00014071700065a7 */ /* 0x000ea200080011ff */
[----:B------:R-:W-:Y:S01]  /*7910*/  BSSY B1, `(.L_x_124) ;  /* 0x0000020000017945 */ /* 0x000fe20003800000 */
[----:B--2---:R-:W-:Y:S03]  /*7920*/  @P6 SEL R100, RZ, 0x1, !P0 ;  /* 0x00000001ff646807 */ /* 0x004fe60004000000 */
[----:B------:R-:W-:Y:S05]  /*7930*/  @!P6 BRA `(.L_x_125) ;  /* 0x000000000074e947 */ /* 0x000fea0003800000 */
[----:B------:R-:W-:Y:S01]  /*7940*/  ISETP.NE.AND P1, PT, R101, RZ, PT ;  /* 0x000000ff6500720c */ /* 0x000fe20003f25270 */
[----:B------:R-:W2:Y:S01]  /*7950*/  S2R R0, SR_CgaCtaId ;  /* 0x0000000000007919 */ /* 0x000ea20000008800 */
[----:B------:R-:W-:Y:S01]  /*7960*/  ISETP.NE.AND P0, PT, R100, RZ, PT ;  /* 0x000000ff6400720c */ /* 0x000fe20003f05270 */
[----:B------:R-:W-:Y:S10]  /*7970*/  BSSY B0, `(.L_x_126) ;  /* 0x0000008000007945 */ /* 0x000ff40003800000 */
[----:B------:R-:W-:Y:S05]  /*7980*/  @P1 IMAD R2, R93, 0x1000, R84 ;  /* 0x000010005d021824 */ /* 0x000fea00078e0254 */
[----:B------:R-:W-:Y:S05]  /*7990*/  @P1 IADD3 R4, PT, PT, R2, UR44, RZ ;  /* 0x0000002c02041c10 */ /* 0x000fea000fffe0ff */
[----:B------:R-:W-:Y:S01]  /*79a0*/  @P1 IMAD.IADD R4, R4, 0x1, R103 ;  /* 0x0000000104041824 */ /* 0x000fe200078e0267 */
[----:B------:R-:W-:Y:S06]  /*79b0*/  @P0 BRA `(.L_x_127) ;  /* 0x00000000000c0947 */ /* 0x000fec0003800000 */
[----:B------:R-:W-:Y:S04]  /*79c0*/  SHF.L.U32 R3, R91, 0x1f, RZ ;  /* 0x0000001f5b037819 */ /* 0x000fe800000006ff */
[----:B------:R-:W3:Y:S02]  /*79d0*/  SYNCS.PHASECHK.TRANS64.TRYWAIT P0, [R112+URZ+0x140], R3 ;  /* 0x00014003700075a7 */ /* 0x000ee400080011ff */
[----:B---3--:R-:W-:Y:S05]  /*79e0*/  @!P0 BRA `(.L_x_128) ;  /* 0x0000003800448947 */ /* 0x008fea0003800000 */
.L_x_127:
[----:B------:R-:W-:Y:S05]  /*79f0*/  BSYNC B0 ;  /* 0x0000000000007941 */ /* 0x000fea0003800000 */
.L_x_126:
[----:B------:R-:W-:Y:S01]  /*7a00*/  ISETP.NE.AND P0, PT, R101, RZ, PT ;  /* 0x000000ff6500720c */ /* 0x000fe20003f05270 */
[----:B---3--:R-:W-:Y:S02]  /*7a10*/  VIADD R3, R112, 0x160 ;  /* 0x0000016070037836 */ /* 0x008fe40000000000 */
[----:B------:R-:W-:Y:S03]  /*7a20*/  VIADD R93, R93, 0x1 ;  /* 0x000000015d5d7836 */ /* 0x000fe60000000000 */
[----:B--2---:R-:W-:Y:S07]  /*7a30*/  PRMT R0, R0, 0x654, R3 ;  /* 0x0000065400007816 */ /* 0x004fee0000000003 */
[----:B------:R2:W3:Y:S04]  /*7a40*/  @P0 LDS.128 R72, [R2+UR44+0x400] ;  /* 0x0004002c02480984 */ /* 0x0004e80008000c00 */
[----:B------:R2:W4:Y:S01]  /*7a50*/  @P0 LDS.128 R76, [R4+0x410] ;  /* 0x00041000044c0984 */ /* 0x0005220000000c00 */
        /* <DEDUP_REMOVED lines=10> */
[----:B--23--:R-:W-:Y:S02]  /*7b00*/  LOP3.LUT R91, R91, R0, RZ, 0x3c, !PT ;  /* 0x000000005b5b7212 */ /* 0x00cfe400078e3cff */
.L_x_125:
[----:B------:R-:W-:Y:S05]  /*7b10*/  BSYNC B1 ;  /* 0x0000000000017941 */ /* 0x000fea0003800000 */
.L_x_124:
[----:B------:R-:W-:Y:S05]  /*7b20*/  VIADD R3, R39, 0x40 ;  /* 0x0000004027037836 */ /* 0x000fea0000000000 */
[----:B------:R-:W-:Y:S04]  /*7b30*/  SHF.R.U32.HI R3, RZ, 0x15, R3 ;  /* 0x00000015ff037819 */ /* 0x000fe80000011603 */
[----:B------:R-:W-:Y:S11]  /*7b40*/  LOP3.LUT P0, RZ, R3, 0x3, R86, 0x48, !PT ;  /* 0x0000000303ff7812 */ /* 0x000ff60007804856 */
[----:B------:R-:W-:Y:S02]  /*7b50*/  @!UPT UIADD3 URZ, UPT, UPT, URZ, URZ, URZ ;  /* 0x000000fffffff290 */ /* 0x000fe4000fffe0ff */
[----:B------:R-:W-:Y:S05]  /*7b60*/  @!P0 BRA `(.L_x_129) ;  /* 0x0000000000408947 */ /* 0x000fea0003800000 */
[----:B------:R-:W2:Y:S01]  /*7b70*/  LDCU.64 UR8, c[0x4][0x78] ;  /* 0x01000f00ff0877ac */ /* 0x000ea20008000a00 */
[----:B------:R-:W-:Y:S01]  /*7b80*/  MOV R3, 0x0 ;  /* 0x0000000000037802 */ /* 0x000fe20000000f00 */
[----:B------:R-:W-:Y:S02]  /*7b90*/  HFMA2 R12, -RZ, RZ, 0, 5.9604644775390625e-08 ;  /* 0x00000001ff0c7431 */ /* 0x000fe400000001ff */
[----:B------:R-:W-:Y:S02]  /*7ba0*/  IMAD.MOV.U32 R8, RZ, RZ, 0x192 ;  /* 0x00000192ff087424 */ /* 0x000fe400078e00ff */
[----:B------:R-:W-:Y:S01]  /*7bb0*/  IMAD.MOV.U32 R13, RZ, RZ, RZ ;  /* 0x000000ffff0d7224 */ /* 0x000fe200078e00ff */
[----:B------:R-:W3:Y:S01]  /*7bc0*/  LDCU.64 UR6, c[0x4][0x80] ;  /* 0x01001000ff0677ac */ /* 0x000ee20008000a00 */
[----:B------:R-:W1:Y:S01]  /*7bd0*/  LDC.64 R2, c[0x4][R3] ;  /* 0x0100000003027b82 */ /* 0x000e620000000a00 */
[----:B------:R-:W5:Y:S01]  /*7be0*/  LDCU.64 UR4, c[0x4][0x18] ;  /* 0x01000300ff0477ac */ /* 0x000f620008000a00 */
[----:B--2---:R-:W-:Y:S01]  /*7bf0*/  MOV R5, UR9 ;  /* 0x0000000900057c02 */ /* 0x004fe20008000f00 */
[----:B------:R-:W-:Y:S01]  /*7c00*/  IMAD.U32 R4, RZ, RZ, UR8 ;  /* 0x00000008ff047e24 */ /* 0x000fe2000f8e00ff */
[----:B---3--:R-:W-:Y:S01]  /*7c10*/  MOV R7, UR7 ;  /* 0x0000000700077c02 */ /* 0x008fe20008000f00 */
[----:B------:R-:W-:Y:S01]  /*7c20*/  IMAD.U32 R6, RZ, RZ, UR6 ;  /* 0x00000006ff067e24 */ /* 0x000fe2000f8e00ff */
[----:B-----5:R-:W-:Y:S01]  /*7c30*/  MOV R11, UR5 ;  /* 0x00000005000b7c02 */ /* 0x020fe20008000f00 */
[----:B------:R-:W-:Y:S02]  /*7c40*/  IMAD.U32 R10, RZ, RZ, UR4 ;  /* 0x00000004ff0a7e24 */ /* 0x000fe4000f8e00ff */
[----:B------:R-:W-:Y:S07]  /*7c50*/  LEPC R20, `(.L_x_129) ;  /* 0x000000001014794e */ /* 0x000fee0000000000 */
[----:B-1--4-:R-:W-:Y:S05]  /*7c60*/  CALL.ABS.NOINC R2 ;  /* 0x0000000002007343 */ /* 0x012fea0003c00000 */
.L_x_129:
        /* <DEDUP_REMOVED lines=14> */
[----:B------:R-:W-:Y:S01]  /*7d50*/  F2FP.F16.E4M3.UNPACK_B R54, R75 ;  /* 0x0000004bff36723e */ /* 0x000fe200020006ff */
[----:B------:R-:W-:Y:S01]  /*7d60*/  LDTM.16dp32bit_t0_t15.x32 R4, tmem[UR4+0x40] ;  /* 0x00004004000479ee */ /* 0x000fe20008a80000 */
[----:B------:R-:W2:Y:S01]  /*7d70*/  LDTM.16dp32bit_t16_t31.x32 R4, tmem[UR4+0x60] ;  /* 0x00006004000479ee */ /* 0x000ea20008aa0000 */
[----:B------:R-:W-:Y:S01]  /*7d80*/  HADD2.F32 R46, -RZ, R46.H1_H1 ;  /* 0x3000002eff2e7230 */ /* 0x000fe20000004100 */
[----:B----4-:R-:W-:Y:S01]  /*7d90*/  F2FP.F16.E4M3.UNPACK_B R58, R76 ;  /* 0x0000004cff3a723e */ /* 0x010fe200020006ff */
[--C-:B------:R-:W-:Y:S01]  /*7da0*/  HADD2.F32 R49, -RZ, R50.reuse.H0_H0 ;  /* 0x20000032ff317230 */ /* 0x100fe20000004100 */
[----:B------:R-:W-:Y:S01]  /*7db0*/  F2FP.F16.E4M3.UNPACK_B R62, R77 ;  /* 0x0000004dff3e723e */ /* 0x000fe200020006ff */
[----:B------:R-:W-:Y:S01]  /*7dc0*/  HADD2.F32 R50, -RZ, R50.H1_H1 ;  /* 0x30000032ff327230 */ /* 0x000fe20000004100 */
[----:B------:R-:W-:Y:S01]  /*7dd0*/  F2FP.F16.E4M3.UNPACK_B R66, R78 ;  /* 0x0000004eff42723e */ /* 0x000fe200020006ff */
[--C-:B------:R-:W-:Y:S01]  /*7de0*/  HADD2.F32 R53, -RZ, R54.reuse.H0_H0 ;  /* 0x20000036ff357230 */ /* 0x100fe20000004100 */
[----:B------:R-:W-:Y:S01]  /*7df0*/  F2FP.F16.E4M3.UNPACK_B R70, R79 ;  /* 0x0000004fff46723e */ /* 0x000fe200020006ff */
[----:B------:R-:W-:Y:S01]  /*7e00*/  HADD2.F32 R54, -RZ, R54.H1_H1 ;  /* 0x30000036ff367230 */ /* 0x000fe20000004100 */
[----:B------:R-:W-:Y:S01]  /*7e10*/  F2FP.F16.E4M3.UNPACK_B R56, R75.H1 ;  /* 0x0000004bff38723e */ /* 0x000fe200030006ff */
[--C-:B------:R-:W-:Y:S01]  /*7e20*/  HADD2.F32 R57, -RZ, R58.reuse.H0_H0 ;  /* 0x2000003aff397230 */ /* 0x100fe20000004100 */
[----:B------:R-:W-:Y:S01]  /*7e30*/  F2FP.F16.E4M3.UNPACK_B R60, R76.H1 ;  /* 0x0000004cff3c723e */ /* 0x000fe200030006ff */
[----:B------:R-:W-:Y:S01]  /*7e40*/  HADD2.F32 R58, -RZ, R58.H1_H1 ;  /* 0x3000003aff3a7230 */ /* 0x000fe20000004100 */
[----:B------:R-:W-:Y:S01]  /*7e50*/  F2FP.F16.E4M3.UNPACK_B R64, R77.H1 ;  /* 0x0000004dff40723e */ /* 0x000fe200030006ff */
[--C-:B------:R-:W-:Y:S01]  /*7e60*/  HADD2.F32 R61, -RZ, R62.reuse.H0_H0 ;  /* 0x2000003eff3d7230 */ /* 0x100fe20000004100 */
[----:B------:R-:W-:Y:S01]  /*7e70*/  F2FP.F16.E4M3.UNPACK_B R68, R78.H1 ;  /* 0x0000004eff44723e */ /* 0x000fe200030006ff */
[----:B------:R-:W-:Y:S01]  /*7e80*/  HADD2.F32 R62, -RZ, R62.H1_H1 ;  /* 0x3000003eff3e7230 */ /* 0x000fe20000004100 */
[----:B------:R-:W-:Y:S01]  /*7e90*/  ISETP.NE.AND P0, PT, R97, RZ, PT ;  /* 0x000000ff6100720c */ /* 0x000fe20003f05270 */
[--C-:B------:R-:W-:Y:S01]  /*7ea0*/  HADD2.F32 R65, -RZ, R66.reuse.H0_H0 ;  /* 0x20000042ff417230 */ /* 0x100fe20000004100 */
[----:B------:R-:W-:Y:S01]  /*7eb0*/  ISETP.NE.AND P6, PT, R102, RZ, PT ;  /* 0x000000ff6600720c */ /* 0x000fe20003fc5270 */
[----:B------:R-:W-:Y:S02]  /*7ec0*/  HADD2.F32 R66, -RZ, R66.H1_H1 ;  /* 0x30000042ff427230 */ /* 0x000fe40000004100 */
[--C-:B------:R-:W-:Y:S02]  /*7ed0*/  HADD2.F32 R69, -RZ, R70.reuse.H0_H0 ;  /* 0x20000046ff457230 */ /* 0x100fe40000004100 */
[C---:B--2---:R-:W-:Y:S01]  /*7ee0*/  FMUL R0, R38.reuse, R4 ;  /* 0x0000000426007220 */ /* 0x044fe20000400000 */
[C---:B------:R-:W-:Y:S01]  /*7ef0*/  FMUL R2, R38.reuse, R5 ;  /* 0x0000000526027220 */ /* 0x040fe20000400000 */
[C---:B------:R-:W-:Y:S01]  /*7f00*/  FMUL R4, R38.reuse, R8 ;  /* 0x0000000826047220 */ /* 0x040fe20000400000 */
[C---:B------:R-:W-:Y:S01]  /*7f10*/  FMUL R5, R38.reuse, R9 ;  /* 0x0000000926057220 */ /* 0x040fe20000400000 */
[C---:B------:R-:W-:Y:S01]  /*7f20*/  FFMA R0, R41.reuse, R40, R0 ;  /* 0x0000002829007223 */ /* 0x040fe20000000000 */
[C---:B------:R-:W-:Y:S01]  /*7f30*/  FFMA R2, R41.reuse, R43, R2 ;  /* 0x0000002b29027223 */ /* 0x040fe20000000002 */
        /* <DEDUP_REMOVED lines=10> */
[----:B------:R-:W-:Y:S02]  /*7fe0*/  HADD2.F32 R70, -RZ, R70.H1_H1 ;  /* 0x30000046ff467230 */ /* 0x000fe40000004100 */
[C---:B------:R-:W-:Y:S01]  /*7ff0*/  FMUL R28, R38.reuse, R32 ;  /* 0x00000020261c7220 */ /* 0x040fe20000400000 */
[C---:B------:R-:W-:Y:S01]  /*8000*/  FMUL R29, R38.reuse, R33 ;  /* 0x00000021261d7220 */ /* 0x040fe20000400000 */
[C---:B------:R-:W-:Y:S01]  /*8010*/  FMUL R3, R38.reuse, R6 ;  /* 0x0000000626037220 */ /* 0x040fe20000400000 */
[C---:B------:R-:W-:Y:S01]  /*8020*/  FMUL R7, R38.reuse, R7 ;  /* 0x0000000726077220 */ /* 0x040fe20000400000 */
[--C-:B------:R-:W-:Y:S02]  /*8030*/  HADD2.F32 R47, -RZ, R48.reuse.H0_H0 ;  /* 0x20000030ff2f7230 */ /* 0x100fe40000004100 */
[C---:B------:R-:W-:Y:S01]  /*8040*/  FMUL R6, R38.reuse, R10 ;  /* 0x0000000a26067220 */ /* 0x040fe20000400000 */
[C---:B------:R-:W-:Y:S01]  /*8050*/  FFMA R3, R41.reuse, R42, R3 ;  /* 0x0000002a29037223 */ /* 0x040fe20000000003 */
[----:B------:R-:W-:Y:S02]  /*8060*/  HADD2.F32 R48, -RZ, R48.H1_H1 ;  /* 0x30000030ff307230 */ /* 0x000fe40000004100 */
[C---:B------:R-:W-:Y:S01]  /*8070*/  FFMA R7, R41.reuse, R44, R7 ;  /* 0x0000002c29077223 */ /* 0x040fe20000000007 */
[C---:B------:R-:W-:Y:S01]  /*8080*/  FFMA R4, R41.reuse, R45, R4 ;  /* 0x0000002d29047223 */ /* 0x040fe20000000004 */
[C---:B------:R-:W-:Y:S01]  /*8090*/  FFMA R5, R41.reuse, R46, R5 ;  /* 0x0000002e29057223 */ /* 0x040fe20000000005 */
[----:B------:R-:W-:Y:S01]  /*80a0*/  FFMA R6, R41, R47, R6 ;  /* 0x0000002f29067223 */ /* 0x000fe20000000006 */
[----:B------:R-:W-:Y:S01]  /*80b0*/  FMUL R11, R38, R11 ;  /* 0x0000000b260b7220 */ /* 0x000fe20000400000 */
[----:B------:R-:W-:Y:S01]  /*80c0*/  F2FP.F16.E4M3.UNPACK_B R40, R79.H1 ;  /* 0x0000004fff28723e */ /* 0x000fe200030006ff */
[--C-:B------:R-:W-:Y:S01]  /*80d0*/  HADD2.F32 R51, -RZ, R52.reuse.H0_H0 ;  /* 0x20000034ff337230 */ /* 0x100fe20000004100 */
[----:B-1----:R-:W-:Y:S01]  /*80e0*/  F2FP.SATFINITE.E4M3.F32.PACK_AB_MERGE_C R105, R7, R3, RZ ;  /* 0x000000030769723e */ /* 0x002fe200048070ff */
[C---:B------:R-:W-:Y:S01]  /*80f0*/  FFMA R11, R41.reuse, R48, R11 ;  /* 0x00000030290b7223 */ /* 0x040fe2000000000b */
[C---:B------:R-:W-:Y:S01]  /*8100*/  FFMA R8, R41.reuse, R49, R8 ;  /* 0x0000003129087223 */ /* 0x040fe20000000008 */
[----:B------:R-:W-:Y:S01]  /*8110*/  FFMA R9, R41, R50, R9 ;  /* 0x0000003229097223 */ /* 0x000fe20000000009 */
[----:B------:R-:W-:Y:S01]  /*8120*/  F2FP.SATFINITE.E4M3.F32.PACK_AB_MERGE_C R104, R2, R0, R105 ;  /* 0x000000000268723e */ /* 0x000fe20004807069 */
[----:B------:R-:W-:Y:S01]  /*8130*/  HADD2.F32 R52, -RZ, R52.H1_H1 ;  /* 0x30000034ff347230 */ /* 0x000fe20000004100 */
[----:B------:R-:W-:Y:S01]  /*8140*/  F2FP.SATFINITE.E4M3.F32.PACK_AB_MERGE_C R106, R11, R6, RZ ;  /* 0x000000060b6a723e */ /* 0x000fe200048070ff */
[C---:B------:R-:W-:Y:S01]  /*8150*/  FMUL R10, R38.reuse, R14 ;  /* 0x0000000e260a7220 */ /* 0x040fe20000400000 */
[C---:B------:R-:W-:Y:S01]  /*8160*/  FMUL R15, R38.reuse, R15 ;  /* 0x0000000f260f7220 */ /* 0x040fe20000400000 */
[--C-:B------:R-:W-:Y:S01]  /*8170*/  HADD2.F32 R55, -RZ, R56.reuse.H0_H0 ;  /* 0x20000038ff377230 */ /* 0x100fe20000004100 */
[----:B------:R-:W-:Y:S01]  /*8180*/  F2FP.SATFINITE.E4M3.F32.PACK_AB_MERGE_C R105, R5, R4, R106 ;  /* 0x000000040569723e */ /* 0x000fe2000480706a */
[C---:B------:R-:W-:Y:S01]  /*8190*/  FFMA R10, R41.reuse, R51, R10 ;  /* 0x00000033290a7223 */ /* 0x040fe2000000000a */
[C---:B------:R-:W-:Y:S01]  /*81a0*/  FFMA R15, R41.reuse, R52, R15 ;  /* 0x00000034290f7223 */ /* 0x040fe2000000000f */
[C---:B------:R-:W-:Y:S01]  /*81b0*/  FFMA R12, R41.reuse, R53, R12 ;  /* 0x00000035290c7223 */ /* 0x040fe2000000000c */
[C---:B------:R-:W-:Y:S01]  /*81c0*/  FFMA R13, R41.reuse, R54, R13 ;  /* 0x00000036290d7223 */ /* 0x040fe2000000000d */
[----:B------:R-:W-:Y:S02]  /*81d0*/  HADD2.F32 R56, -RZ, R56.H1_H1 ;  /* 0x30000038ff387230 */ /* 0x000fe40000004100 */
[C---:B------:R-:W-:Y:S01]  /*81e0*/  FMUL R14, R38.reuse, R18 ;  /* 0x00000012260e7220 */ /* 0x040fe20000400000 */
[C---:B------:R-:W-:Y:S01]  /*81f0*/  FMUL R19, R38.reuse, R19 ;  /* 0x0000001326137220 */ /* 0x040fe20000400000 */
[--C-:B------:R-:W-:Y:S02]  /*8200*/  HADD2.F32 R59, -RZ, R60.reuse.H0_H0 ;  /* 0x2000003cff3b7230 */ /* 0x100fe40000004100 */
[C---:B------:R-:W-:Y:S01]  /*8210*/  FMUL R18, R38.reuse, R22 ;  /* 0x0000001626127220 */ /* 0x040fe20000400000 */
[C---:B------:R-:W-:Y:S01]  /*8220*/  FFMA R14, R41.reuse, R55, R14 ;  /* 0x00000037290e7223 */ /* 0x040fe2000000000e */
[----:B------:R-:W-:Y:S02]  /*8230*/  HADD2.F32 R60, -RZ, R60.H1_H1 ;  /* 0x3000003cff3c7230 */ /* 0x000fe40000004100 */
        /* <DEDUP_REMOVED lines=8> */
[C---:B------:R-:W-:Y:S01]  /*82c0*/  FFMA R23, R41.reuse, R60, R23 ;  /* 0x0000003c29177223 */ /* 0x040fe20000000017 */
[C---:B------:R-:W-:Y:S01]  /*82d0*/  FMUL R27, R38.reuse, R27 ;  /* 0x0000001b261b7220 */ /* 0x040fe20000400000 */
[C---:B------:R-:W-:Y:S01]  /*82e0*/  FFMA R20, R41.reuse, R61, R20 ;  /* 0x0000003d29147223 */ /* 0x040fe20000000014 */
[C---:B------:R-:W-:Y:S01]  /*82f0*/  FFMA R21, R41.reuse, R62, R21 ;  /* 0x0000003e29157223 */ /* 0x040fe20000000015 */
[--C-:B------:R-:W-:Y:S02]  /*8300*/  HADD2.F32 R67, -RZ, R68.reuse.H0_H0 ;  /* 0x20000044ff437230 */ /* 0x100fe40000004100 */
[----:B------:R-:W-:Y:S01]  /*8310*/  FFMA R22, R41, R63, R22 ;  /* 0x0000003f29167223 */ /* 0x000fe20000000016 */
[----:B------:R-:W-:Y:S02]  /*8320*/  HADD2.F32 R68, -RZ, R68.H1_H1 ;  /* 0x30000044ff447230 */ /* 0x000fe40000004100 */
[C---:B------:R-:W-:Y:S01]  /*8330*/  FMUL R26, R38.reuse, R30 ;  /* 0x0000001e261a7220 */ /* 0x040fe20000400000 */
[----:B------:R-:W-:Y:S01]  /*8340*/  F2FP.SATFINITE.E4M3.F32.PACK_AB_MERGE_C R107, R15, R10, RZ ;  /* 0x0000000a0f6b723e */ /* 0x000fe200048070ff */
        /* <DEDUP_REMOVED lines=8> */
[----:B------:R-:W-:Y:S01]  /*83d0*/  F2FP.SATFINITE.E4M3.F32.PACK_AB_MERGE_C R106, R9, R8, R107 ;  /* 0x00000008096a723e */ /* 0x000fe2000480706b */
[----:B------:R-:W-:Y:S01]  /*83e0*/  FFMA R31, R41, R68, R31 ;  /* 0x00000044291f7223 */ /* 0x000fe2000000001f */
[----:B------:R-:W-:Y:S01]  /*83f0*/  FMUL R35, R38, R35 ;  /* 0x0000002326237220 */ /* 0x000fe20000400000 */
[----:B------:R-:W-:Y:S01]  /*8400*/  F2FP.SATFINITE.E4M3.F32.PACK_AB_MERGE_C R107, R19, R14, RZ ;  /* 0x0000000e136b723e */ /* 0x000fe200048070ff */
[C---:B------:R-:W-:Y:S01]  /*8410*/  FFMA R28, R41.reuse, R69, R28 ;  /* 0x00000045291c7223 */ /* 0x040fe2000000001c */
[C---:B------:R-:W-:Y:S01]  /*8420*/  FFMA R29, R41.reuse, R70, R29 ;  /* 0x00000046291d7223 */ /* 0x040fe2000000001d */
[C---:B------:R-:W-:Y:S01]  /*8430*/  FFMA R30, R41.reuse, R43, R30 ;  /* 0x0000002b291e7223 */ /* 0x040fe2000000001e */
[----:B------:R-:W-:Y:S01]  /*8440*/  FFMA R35, R41, R40, R35 ;  /* 0x0000002829237223 */ /* 0x000fe20000000023 */
        /* <DEDUP_REMOVED lines=21> */
[----:B------:R-:W-:Y:S02]  /*85a0*/  UIADD3 UR4, UP0, UPT, UR62, 0x680, URZ ;  /* 0x000006803e047890 */ /* 0x000fe4000ff1e0ff */
[----:B------:R-:W-:Y:S02]  /*85b0*/  UIADD3 UR9, UPT, UPT, UR49, 0x40, URZ ;  /* 0x0000004031097890 */ /* 0x000fe4000fffe0ff */
[----:B------:R-:W-:Y:S02]  /*85c0*/  UIADD3 UR8, UPT, UPT, UR44, 0x5400, URZ ;  /* 0x000054002c087890 */ /* 0x000fe4000fffe0ff */
[----:B------:R-:W-:Y:S01]  /*85d0*/  UIADD3.X UR5, UPT, UPT, URZ, UR63, URZ, UP0, !UPT ;  /* 0x0000003fff057290 */ /* 0x000fe200087fe4ff */
[----:B------:R-:W-:Y:S01]  /*85e0*/  UMOV UR10, UR50 ;  /* 0x00000032000a7c82 */ /* 0x000fe20008000000 */
[----:B------:R-:W-:Y:S07]  /*85f0*/  UMOV UR11, UR36 ;  /* 0x00000024000b7c82 */ /* 0x000fee0008000000 */
[----:B------:R2:W-:Y:S01]  /*8600*/  UTMASTG.3D [UR8], [UR4] ;  /* 0x00000008040073b5 */ /* 0x0005e20008010000 */
[----:B------:R0:W-:Y:S01]  /*8610*/  UTMACMDFLUSH ;  /* 0x00000000000079b7 */ /* 0x0001e20000000000 */
[----:B--2---:R-:W-:Y:S04]  /*8620*/  DEPBAR.LE SB0, 0x1 ;  /* 0x000080400000791a */ /* 0x004fe80000000000 */
.L_x_131:
[----:B------:R-:W-:Y:S05]  /*8630*/  BSYNC.RECONVERGENT B0 ;  /* 0x0000000000007941 */ /* 0x000fea0003800200 */
.L_x_130:
        /* <DEDUP_REMOVED lines=16> */
.L_x_135:
[----:B------:R-:W-:Y:S05]  /*8740*/  BSYNC B0 ;  /* 0x0000000000007941 */ /* 0x000fea0003800000 */
.L_x_134:
        /* <DEDUP_REMOVED lines=17> */
.L_x_133:
[----:B------:R-:W-:Y:S05]  /*8860*/  BSYNC B1 ;  /* 0x0000000000017941 */ /* 0x000fea0003800000 */
.L_x_132:
        /* <DEDUP_REMOVED lines=21> */
.L_x_137:
        /* <DEDUP_REMOVED lines=18> */
[----:B------:R-:W-:Y:S01]  /*8ae0*/  ISETP.NE.AND P6, PT, R102, RZ, PT ;  /* 0x000000ff6600720c */ /* 0x000fe20003fc5270 */
[--C-:B------:R-:W-:Y:S01]  /*8af0*/  HADD2.F32 R49, -RZ, R50.reuse.H0_H0 ;  /* 0x20000032ff317230 */ /* 0x100fe20000004100 */
[----:B----4-:R-:W-:Y:S01]  /*8b00*/  F2FP.F16.E4M3.UNPACK_B R58, R76 ;  /* 0x0000004cff3a723e */ /* 0x010fe200020006ff */
[----:B------:R-:W-:Y:S01]  /*8b10*/  HADD2.F32 R50, -RZ, R50.H1_H1 ;  /* 0x30000032ff327230 */ /* 0x000fe20000004100 */
[----:B------:R-:W-:Y:S01]  /*8b20*/  F2FP.F16.E4M3.UNPACK_B R62, R77 ;  /* 0x0000004dff3e723e */ /* 0x000fe200020006ff */
[--C-:B------:R-:W-:Y:S01]  /*8b30*/  HADD2.F32 R53, -RZ, R54.reuse.H0_H0 ;  /* 0x20000036ff357230 */ /* 0x100fe20000004100 */
[----:B------:R-:W-:Y:S01]  /*8b40*/  F2FP.F16.E4M3.UNPACK_B R66, R78 ;  /* 0x0000004eff42723e */ /* 0x000fe200020006ff */
[----:B------:R-:W-:Y:S01]  /*8b50*/  HADD2.F32 R54, -RZ, R54.H1_H1 ;  /* 0x30000036ff367230 */ /* 0x000fe20000004100 */
[----:B------:R-:W-:Y:S01]  /*8b60*/  F2FP.F16.E4M3.UNPACK_B R70, R79 ;  /* 0x0000004fff46723e */ /* 0x000fe200020006ff */
[--C-:B------:R-:W-:Y:S01]  /*8b70*/  HADD2.F32 R57, -RZ, R58.reuse.H0_H0 ;  /* 0x2000003aff397230 */ /* 0x100fe20000004100 */
[----:B------:R-:W-:Y:S01]  /*8b80*/  F2FP.F16.E4M3.UNPACK_B R56, R75.H1 ;  /* 0x0000004bff38723e */ /* 0x000fe200030006ff */
[----:B------:R-:W-:Y:S01]  /*8b90*/  HADD2.F32 R58, -RZ, R58.H1_H1 ;  /* 0x3000003aff3a7230 */ /* 0x000fe20000004100 */
[----:B------:R-:W-:Y:S01]  /*8ba0*/  F2FP.F16.E4M3.UNPACK_B R60, R76.H1 ;  /* 0x0000004cff3c723e */ /* 0x000fe200030006ff */
[--C-:B------:R-:W-:Y:S01]  /*8bb0*/  HADD2.F32 R61, -RZ, R62.reuse.H0_H0 ;  /* 0x2000003eff3d7230 */ /* 0x100fe20000004100 */
[----:B------:R-:W-:Y:S01]  /*8bc0*/  F2FP.F16.E4M3.UNPACK_B R64, R77.H1 ;  /* 0x0000004dff40723e */ /* 0x000fe200030006ff */
[----:B------:R-:W-:Y:S01]  /*8bd0*/  HADD2.F32 R62, -RZ, R62.H1_H1 ;  /* 0x3000003eff3e7230 */ /* 0x000fe20000004100 */
[----:B------:R-:W-:Y:S01]  /*8be0*/  F2FP.F16.E4M3.UNPACK_B R68, R78.H1 ;  /* 0x0000004eff44723e */ /* 0x000fe200030006ff */
        /* <DEDUP_REMOVED lines=112> */
[----:B------:R-:W-:Y:S02]  /*92f0*/  UIADD3 UR4, UPT, UPT, UR44, 0x4400, URZ ;  /* 0x000044002c047890 */ /* 0x000fe4000fffe0ff */
[----:B------:R-:W-:Y:S01]  /*9300*/  UIADD3 UR9, UPT, UPT, UR49, 0x80, URZ ;  /* 0x0000008031097890 */ /* 0x000fe2000fffe0ff */
[----:B------:R-:W-:Y:S01]  /*9310*/  UMOV UR10, UR50 ;  /* 0x00000032000a7c82 */ /* 0x000fe20008000000 */
[----:B------:R-:W-:Y:S02]  /*9320*/  UMOV UR11, UR36 ;  /* 0x00000024000b7c82 */ /* 0x000fe40008000000 */
        /* <DEDUP_REMOVED lines=8> */
.L_x_139:
[----:B------:R-:W-:Y:S05]  /*93b0*/  BSYNC.RECONVERGENT B0 ;  /* 0x0000000000007941 */ /* 0x000fea0003800200 */
.L_x_138:
        /* <DEDUP_REMOVED lines=16> */
.L_x_143:
[----:B------:R-:W-:Y:S05]  /*94c0*/  BSYNC B0 ;  /* 0x0000000000007941 */ /* 0x000fea0003800000 */
.L_x_142:
        /* <DEDUP_REMOVED lines=17> */
.L_x_141:
[----:B------:R-:W-:Y:S05]  /*95e0*/  BSYNC B1 ;  /* 0x0000000000017941 */ /* 0x000fea0003800000 */
.L_x_140:
        /* <DEDUP_REMOVED lines=21> */
.L_x_145:
[----:B------:R-:W-:Y:S01]  /*9740*/  ISETP.NE.AND P0, PT, R97, RZ, PT ;  /* 0x000000ff6100720c */ /* 0x000fe20003f05270 */
[----:B------:R-:W-:Y:S05]  /*9750*/  WARPSYNC.ALL ;  /* 0x0000000000007948 */ /* 0x000fea0003800000 */
[----:B------:R-:W-:Y:S01]  /*9760*/  R2UR UR4, R39 ;  /* 0x00000000270472ca */ /* 0x000fe200000e0000 */
[----:B------:R-:W2:Y:S01]  /*9770*/  S2UR UR6, SR_CgaCtaId ;  /* 0x00000000000679c3 */ /* 0x000ea20000008800 */
[-C--:B------:R-:W-:Y:S01]  /*9780*/  F2FP.F16.E4M3.UNPACK_B R42, R72.reuse ;  /* 0x00000048ff2a723e */ /* 0x080fe200020006ff */
[----:B------:R-:W-:Y:S01]  /*9790*/  BSSY.RECONVERGENT B0, `(.L_x_146) ;  /* 0x000009b000007945 */ /* 0x000fe20003800200 */
[----:B------:R-:W-:Y:S02]  /*97a0*/  F2FP.F16.E4M3.UNPACK_B R72, R72.H1 ;  /* 0x00000048ff48723e */ /* 0x000fe400030006ff */
[-C--:B------:R-:W-:Y:S01]  /*97b0*/  F2FP.F16.E4M3.UNPACK_B R46, R73.reuse ;  /* 0x00000049ff2e723e */ /* 0x080fe200020006ff */
[--C-:B------:R-:W-:Y:S01]  /*97c0*/  HADD2.F32 R40, -RZ, R42.reuse.H0_H0 ;  /* 0x2000002aff287230 */ /* 0x100fe20000004100 */
[----:B------:R-:W-:Y:S01]  /*97d0*/  F2FP.F16.E4M3.UNPACK_B R73, R73.H1 ;  /* 0x00000049ff49723e */ /* 0x000fe200030006ff */
[----:B------:R-:W-:Y:S01]  /*97e0*/  HADD2.F32 R42, -RZ, R42.H1_H1 ;  /* 0x3000002aff2a7230 */ /* 0x000fe20000004100 */
[-C--:B------:R-:W-:Y:S01]  /*97f0*/  F2FP.F16.E4M3.UNPACK_B R50, R74.reuse ;  /* 0x0000004aff32723e */ /* 0x080fe200020006ff */
[----:B------:R-:W-:Y:S01]  /*9800*/  HADD2.F32 R43, -RZ, R72.H0_H0 ;  /* 0x20000048ff2b7230 */ /* 0x000fe20000004100 */
[----:B------:R-:W-:Y:S01]  /*9810*/  F2FP.F16.E4M3.UNPACK_B R74, R74.H1 ;  /* 0x0000004aff4a723e */ /* 0x000fe200030006ff */
[----:B------:R-:W-:Y:S01]  /*9820*/  LDTM.16dp32bit_t0_t15.x32 R4, tmem[UR4+0xc0] ;  /* 0x0000c004000479ee */ /* 0x000fe20008a80000 */
[----:B------:R-:W3:Y:S01]  /*9830*/  LDTM.16dp32bit_t16_t31.x32 R4, tmem[UR4+0xe0] ;  /* 0x0000e004000479ee */ /* 0x000ee20008aa0000 */
[----:B------:R-:W-:Y:S01]  /*9840*/  NOP ;  /* 0x0000000000007918 */ /* 0x000fe20000000000 */
[--C-:B------:R-:W-:Y:S01]  /*9850*/  HADD2.F32 R45, -RZ, R46.reuse.H0_H0 ;  /* 0x2000002eff2d7230 */ /* 0x100fe20000004100 */
[----:B------:R-:W-:Y:S01]  /*9860*/  R2UR UR5, R71 ;  /* 0x00000000470572ca */ /* 0x000fe200000e0000 */
[----:B------:R-:W-:Y:S01]  /*9870*/  HADD2.F32 R46, -RZ, R46.H1_H1 ;  /* 0x3000002eff2e7230 */ /* 0x000fe20000004100 */
[----:B------:R-:W-:Y:S01]  /*9880*/  F2FP.F16.E4M3.UNPACK_B R54, R75 ;  /* 0x0000004bff36723e */ /* 0x000fe200020006ff */
        /* <DEDUP_REMOVED lines=10> */
[----:B------:R-:W-:Y:S01]  /*9930*/  UIADD3 UR4, UPT, UPT, UR5, 0x1d0, URZ ;  /* 0x000001d005047890 */ /* 0x000fe2000fffe0ff */
[----:B------:R-:W-:Y:S01]  /*9940*/  HADD2.F32 R59, -RZ, R58.H1_H1 ;  /* 0x3000003aff3b7230 */ /* 0x000fe20000004100 */
[----:B------:R-:W-:Y:S01]  /*9950*/  F2FP.F16.E4M3.UNPACK_B R76, R76.H1 ;  /* 0x0000004cff4c723e */ /* 0x000fe200030006ff */
[--C-:B------:R-:W-:Y:S01]  /*9960*/  HADD2.F32 R60, -RZ, R62.reuse.H0_H0 ;  /* 0x2000003eff3c7230 */ /* 0x100fe20000004100 */
[----:B------:R-:W-:Y:S01]  /*9970*/  F2FP.F16.E4M3.UNPACK_B R77, R77.H1 ;  /* 0x0000004dff4d723e */ /* 0x000fe200030006ff */
[----:B------:R-:W-:Y:S01]  /*9980*/  HADD2.F32 R63, -RZ, R62.H1_H1 ;  /* 0x3000003eff3f7230 */ /* 0x000fe20000004100 */
[----:B------:R-:W-:Y:S01]  /*9990*/  F2FP.F16.E4M3.UNPACK_B R78, R78.H1 ;  /* 0x0000004eff4e723e */ /* 0x000fe200030006ff */
[--C-:B------:R-:W-:Y:S01]  /*99a0*/  HADD2.F32 R64, -RZ, R66.reuse.H0_H0 ;  /* 0x20000042ff407230 */ /* 0x100fe20000004100 */
[----:B--2---:R-:W-:Y:S01]  /*99b0*/  UPRMT UR4, UR6, 0x654, UR4 ;  /* 0x0000065406047896 */ /* 0x004fe20008000004 */
        /* <DEDUP_REMOVED lines=8> */
[----:B------:R-:W-:Y:S01]  /*9a40*/  SYNCS.ARRIVE.TRANS64.RED.A1T0 RZ, [UR4], RZ ;  /* 0x000000ffffff79a7 */ /* 0x000fe20008100404 */
[C---:B------:R-:W-:Y:S01]  /*9a50*/  FMUL R16, R38.reuse, R16 ;  /* 0x0000001026107220 */ /* 0x040fe20000400000 */
[C---:B------:R-:W-:Y:S01]  /*9a60*/  FMUL R17, R38.reuse, R17 ;  /* 0x0000001126117220 */ /* 0x040fe20000400000 */
[C---:B------:R-:W-:Y:S01]  /*9a70*/  FMUL R0, R38.reuse, R20 ;  /* 0x0000001426007220 */ /* 0x040fe20000400000 */
[C---:B------:R-:W-:Y:S01]  /*9a80*/  FMUL R2, R38.reuse, R21 ;  /* 0x0000001526027220 */ /* 0x040fe20000400000 */
[C---:B------:R-:W-:Y:S01]  /*9a90*/  FMUL R20, R38.reuse, R25 ;  /* 0x0000001926147220 */ /* 0x040fe20000400000 */
[----:B------:R-:W-:Y:S02]  /*9aa0*/  HADD2.F32 R67, -RZ, R66.H1_H1 ;  /* 0x30000042ff437230 */ /* 0x000fe40000004100 */
[C---:B------:R-:W-:Y:S01]  /*9ab0*/  FMUL R6, R38.reuse, R6 ;  /* 0x0000000626067220 */ /* 0x040fe20000400000 */
[----:B------:R-:W-:Y:S02]  /*9ac0*/  HADD2.F32 R44, -RZ, R72.H1_H1 ;  /* 0x30000048ff2c7230 */ /* 0x000fe40000004100 */
[C---:B------:R-:W-:Y:S01]  /*9ad0*/  FMUL R7, R38.reuse, R7 ;  /* 0x0000000726077220 */ /* 0x040fe20000400000 */
[--C-:B------:R-:W-:Y:S02]  /*9ae0*/  HADD2.F32 R47, -RZ, R73.reuse.H0_H0 ;  /* 0x20000049ff2f7230 */ /* 0x100fe40000004100 */
[C---:B------:R-:W-:Y:S01]  /*9af0*/  FFMA R6, R41.reuse, R43, R6 ;  /* 0x0000002b29067223 */ /* 0x040fe20000000006 */
[--C-:B------:R-:W-:Y:S02]  /*9b00*/  HADD2.F32 R40, -RZ, R68.reuse.H0_H0 ;  /* 0x20000044ff287230 */ /* 0x100fe40000004100 */
[C---:B------:R-:W-:Y:S01]  /*9b10*/  FFMA R7, R41.reuse, R44, R7 ;  /* 0x0000002c29077223 */ /* 0x040fe20000000007 */
[C---:B------:R-:W-:Y:S01]  /*9b20*/  FFMA R8, R41.reuse, R45, R8 ;  /* 0x0000002d29087223 */ /* 0x040fe20000000008 */
[----:B------:R-:W-:Y:S01]  /*9b30*/  FFMA R9, R41, R46, R9 ;  /* 0x0000002e29097223 */ /* 0x000fe20000000009 */
[----:B------:R-:W-:Y:S02]  /*9b40*/  HADD2.F32 R43, -RZ, R68.H1_H1 ;  /* 0x30000044ff2b7230 */ /* 0x000fe40000004100 */
[C---:B------:R-:W-:Y:S01]  /*9b50*/  FMUL R10, R38.reuse, R10 ;  /* 0x0000000a260a7220 */ /* 0x040fe20000400000 */
[----:B------:R-:W-:Y:S01]  /*9b60*/  HADD2.F32 R48, -RZ, R73.H1_H1 ;  /* 0x30000049ff307230 */ /* 0x000fe20000004100 */
[----:B------:R-:W-:Y:S01]  /*9b70*/  F2FP.SATFINITE.E4M3.F32.PACK_AB_MERGE_C R100, R7, R6, RZ ;  /* 0x000000060764723e */ /* 0x000fe200048070ff */
[C---:B------:R-:W-:Y:S01]  /*9b80*/  FMUL R7, R38.reuse, R24 ;  /* 0x0000001826077220 */ /* 0x040fe20000400000 */
[----:B------:R-:W-:Y:S01]  /*9b90*/  FFMA R10, R41, R47, R10 ;  /* 0x0000002f290a7223 */ /* 0x000fe2000000000a */
[C---:B------:R-:W-:Y:S01]  /*9ba0*/  FMUL R24, R38.reuse, R29 ;  /* 0x0000001d26187220 */ /* 0x040fe20000400000 */
[----:B------:R-:W-:Y:S01]  /*9bb0*/  F2FP.SATFINITE.E4M3.F32.PACK_AB_MERGE_C R100, R5, R4, R100 ;  /* 0x000000040564723e */ /* 0x000fe20004807064 */
[C---:B------:R-:W-:Y:S01]  /*9bc0*/  FMUL R11, R38.reuse, R11 ;  /* 0x0000000b260b7220 */ /* 0x040fe20000400000 */
[--C-:B------:R-:W-:Y:S02]  /*9bd0*/  HADD2.F32 R51, -RZ, R74.reuse.H0_H0 ;  /* 0x2000004aff337230 */ /* 0x100fe40000004100 */
[C---:B------:R-:W-:Y:S01]  /*9be0*/  FMUL R14, R38.reuse, R14 ;  /* 0x0000000e260e7220 */ /* 0x040fe20000400000 */
[----:B------:R-:W-:Y:S02]  /*9bf0*/  HADD2.F32 R52, -RZ, R74.H1_H1 ;  /* 0x3000004aff347230 */ /* 0x000fe40000004100 */
[C---:B------:R-:W-:Y:S01]  /*9c00*/  FFMA R11, R41.reuse, R48, R11 ;  /* 0x00000030290b7223 */ /* 0x040fe2000000000b */
[C---:B------:R-:W-:Y:S01]  /*9c10*/  FFMA R12, R41.reuse, R49, R12 ;  /* 0x00000031290c7223 */ /* 0x040fe2000000000c */
[C---:B------:R-:W-:Y:S01]  /*9c20*/  FFMA R13, R41.reuse, R50, R13 ;  /* 0x00000032290d7223 */ /* 0x040fe2000000000d */
[----:B------:R-:W-:Y:S01]  /*9c30*/  FFMA R14, R41, R51, R14 ;  /* 0x00000033290e7223 */ /* 0x000fe2000000000e */
[C---:B------:R-:W-:Y:S01]  /*9c40*/  FMUL R15, R38.reuse, R15 ;  /* 0x0000000f260f7220 */ /* 0x040fe20000400000 */
[--C-:B------:R-:W-:Y:S01]  /*9c50*/  HADD2.F32 R55, -RZ, R75.reuse.H0_H0 ;  /* 0x2000004bff377230 */ /* 0x100fe20000004100 */
[----:B------:R-:W-:Y:S01]  /*9c60*/  F2FP.SATFINITE.E4M3.F32.PACK_AB_MERGE_C R101, R11, R10, RZ ;  /* 0x0000000a0b65723e */ /* 0x000fe200048070ff */
[----:B------:R-:W-:Y:S02]  /*9c70*/  HADD2.F32 R56, -RZ, R75.H1_H1 ;  /* 0x3000004bff387230 */ /* 0x000fe40000004100 */
[C---:B------:R-:W-:Y:S01]  /*9c80*/  FFMA R15, R41.reuse, R52, R15 ;  /* 0x00000034290f7223 */ /* 0x040fe2000000000f */
[----:B------:R-:W-:Y:S01]  /*9c90*/  FFMA R16, R41, R53, R16 ;  /* 0x0000003529107223 */ /* 0x000fe20000000010 */
[----:B------:R-:W-:Y:S01]  /*9ca0*/  F2FP.SATFINITE.E4M3.F32.PACK_AB_MERGE_C R101, R9, R8, R101 ;  /* 0x000000080965723e */ /* 0x000fe20004807065 */
[----:B------:R-:W-:Y:S01]  /*9cb0*/  FFMA R17, R41, R54, R17 ;  /* 0x0000003629117223 */ /* 0x000fe20000000011 */
[C---:B------:R-:W-:Y:S01]  /*9cc0*/  FMUL R18, R38.reuse, R18 ;  /* 0x0000001226127220 */ /* 0x040fe20000400000 */
[----:B------:R-:W-:Y:S01]  /*9cd0*/  F2FP.SATFINITE.E4M3.F32.PACK_AB_MERGE_C R102, R15, R14, RZ ;  /* 0x0000000e0f66723e */ /* 0x000fe200048070ff */
[C---:B------:R-:W-:Y:S01]  /*9ce0*/  FMUL R19, R38.reuse, R19 ;  /* 0x0000001326137220 */ /* 0x040fe20000400000 */
[--C-:B------:R-:W-:Y:S02]  /*9cf0*/  HADD2.F32 R58, -RZ, R76.reuse.H0_H0 ;  /* 0x2000004cff3a7230 */ /* 0x100fe40000004100 */
[----:B------:R-:W-:Y:S01]  /*9d00*/  FFMA R18, R41, R55, R18 ;  /* 0x0000003729127223 */ /* 0x000fe20000000012 */
[----:B------:R-:W-:Y:S01]  /*9d10*/  F2FP.SATFINITE.E4M3.F32.PACK_AB_MERGE_C R102, R13, R12, R102 ;  /* 0x0000000c0d66723e */ /* 0x000fe20004807066 */
[C---:B------:R-:W-:Y:S01]  /*9d20*/  FFMA R19, R41.reuse, R56, R19 ;  /* 0x0000003829137223 */ /* 0x040fe20000000013 */
[----:B------:R-:W-:Y:S02]  /*9d30*/  HADD2.F32 R61, -RZ, R76.H1_H1 ;  /* 0x3000004cff3d7230 */ /* 0x000fe40000004100 */
[C---:B------:R-:W-:Y:S01]  /*9d40*/  FMUL R3, R38.reuse, R22 ;  /* 0x0000001626037220 */ /* 0x040fe20000400000 */
        /* <DEDUP_REMOVED lines=10> */
[C---:B------:R-:W-:Y:S01]  /*9df0*/  FMUL R23, R38.reuse, R28 ;  /* 0x0000001c26177220 */ /* 0x040fe20000400000 */
[----:B------:R-:W-:Y:S01]  /*9e00*/  F2FP.F16.E4M3.UNPACK_B R79, R79.H1 ;  /* 0x0000004fff4f723e */ /* 0x000fe200030006ff */
        /* <DEDUP_REMOVED lines=9> */
[C---:B------:R-:W-:Y:S01]  /*9ea0*/  FFMA R24, R41.reuse, R67, R24 ;  /* 0x0000004329187223 */ /* 0x040fe20000000018 */
[C---:B------:R-:W-:Y:S01]  /*9eb0*/  FMUL R28, R38.reuse, R33 ;  /* 0x00000021261c7220 */ /* 0x040fe20000400000 */
[--C-:B------:R-:W-:Y:S02]  /*9ec0*/  HADD2.F32 R42, -RZ, R79.reuse.H0_H0 ;  /* 0x2000004fff2a7230 */ /* 0x100fe40000004100 */
[C---:B------:R-:W-:Y:S01]  /*9ed0*/  FFMA R25, R41.reuse, R66, R25 ;  /* 0x0000004229197223 */ /* 0x040fe20000000019 */
[----:B------:R-:W-:Y:S02]  /*9ee0*/  HADD2.F32 R71, -RZ, R79.H1_H1 ;  /* 0x3000004fff477230 */ /* 0x000fe40000004100 */
[C---:B------:R-:W-:Y:S01]  /*9ef0*/  FMUL R29, R38.reuse, R34 ;  /* 0x00000022261d7220 */ /* 0x040fe20000400000 */
        /* <DEDUP_REMOVED lines=9> */
[----:B-1----:R-:W-:Y:S01]  /*9f90*/  F2FP.SATFINITE.E4M3.F32.PACK_AB_MERGE_C R105, R22, R21, RZ ;  /* 0x000000151669723e */ /* 0x002fe200048070ff */
[----:B------:R1:W-:Y:S01]  /*9fa0*/  STS.128 [R84+UR44+0x5400], R100 ;  /* 0x0054006454007988 */ /* 0x0003e20008000c2c */
[----:B------:R-:W-:Y:S02]  /*9fb0*/  F2FP.SATFINITE.E4M3.F32.PACK_AB_MERGE_C R64, R26, R25, RZ ;  /* 0x000000191a40723e */ /* 0x000fe400048070ff */
[----:B------:R-:W-:Y:S02]  /*9fc0*/  F2FP.SATFINITE.E4M3.F32.PACK_AB_MERGE_C R67, R30, R29, RZ ;  /* 0x0000001d1e43723e */ /* 0x000fe400048070ff */
[----:B------:R-:W-:Y:S02]  /*9fd0*/  F2FP.SATFINITE.E4M3.F32.PACK_AB_MERGE_C R104, R2, R0, R3 ;  /* 0x000000000268723e */ /* 0x000fe40004807003 */
[----:B------:R-:W-:Y:S02]  /*9fe0*/  F2FP.SATFINITE.E4M3.F32.PACK_AB_MERGE_C R105, R20, R7, R105 ;  /* 0x000000071469723e */ /* 0x000fe40004807069 */
[----:B------:R-:W-:Y:S02]  /*9ff0*/  F2FP.SATFINITE.E4M3.F32.PACK_AB_MERGE_C R106, R24, R23, R64 ;  /* 0x00000017186a723e */ /* 0x000fe40004807040 */
[----:B------:R-:W-:Y:S02]  /*a000*/  F2FP.SATFINITE.E4M3.F32.PACK_AB_MERGE_C R107, R28, R27, R67 ;  /* 0x0000001b1c6b723e */ /* 0x000fe40004807043 */
[----:B------:R-:W-:Y:S03]  /*a010*/  IADD3 R36, PT, PT, R36, 0x1, RZ ;  /* 0x0000000124247810 */ /* 0x000fe60007ffe0ff */
        /* <DEDUP_REMOVED lines=18> */
.L_x_147:
[----:B------:R-:W-:Y:S05]  /*a140*/  BSYNC.RECONVERGENT B0 ;  /* 0x0000000000007941 */ /* 0x000fea0003800200 */
.L_x_146:
[----:B------:R-:W-:Y:S01]  /*a150*/  R2UR UR4, R87 ;  /* 0x00000000570472ca */ /* 0x000fe200000e0000 */
[----:B------:R-:W-:Y:S01]  /*a160*/  BAR.SYNC.DEFER_BLOCKING 0x1, 0x80 ;  /* 0x0042000000007b1d */ /* 0x000fe20000010000 */
[C---:B------:R-:W-:Y:S01]  /*a170*/  ISETP.NE.AND P0, PT, R89.reuse, 0x2, PT ;  /* 0x000000025900780c */ /* 0x040fe20003f05270 */
[----:B------:R-:W-:Y:S01]  /*a180*/  UISETP.NE.AND UP0, UPT, UR45, URZ, UPT ;  /* 0x000000ff2d00728c */ /* 0x000fe2000bf05270 */
[----:B------:R-:W-:Y:S01]  /*a190*/  ISETP.NE.AND P1, PT, R36, 0x4, PT ;  /* 0x000000042400780c */ /* 0x000fe20003f25270 */
[----:B------:R-:W-:Y:S01]  /*a1a0*/  UIADD3 UR16, UPT, UPT, UR38, UR59, URZ ;  /* 0x0000003b26107290 */ /* 0x000fe2000fffe0ff */
[----:B------:R-:W-:Y:S02]  /*a1b0*/  SEL R5, RZ, 0x1, P0 ;  /* 0x00000001ff057807 */ /* 0x000fe40000000000 */
[----:B------:R-:W-:Y:S02]  /*a1c0*/  SEL R3, RZ, 0x1, P1 ;  /* 0x00000001ff037807 */ /* 0x000fe40000800000 */
[----:B------:R-:W-:Y:S02]  /*a1d0*/  LOP3.LUT R92, R92, R5, RZ, 0x3c, !PT ;  /* 0x000000055c5c7212 */ /* 0x000fe400078e3cff */
[----:B------:R-:W-:Y:S01]  /*a1e0*/  LOP3.LUT R94, R94, R3, RZ, 0x3c, !PT ;  /* 0x000000035e5e7212 */ /* 0x000fe200078e3cff */
[----:B------:R-:W-:Y:S01]  /*a1f0*/  UIADD3 UR20, UPT, UPT, UR37, UR4, URZ ;  /* 0x0000000425147290 */ /* 0x000fe2000fffe0ff */
[----:B------:R-:W-:Y:S02]  /*a200*/  SEL R89, R89, RZ, P0 ;  /* 0x000000ff59597207 */ /* 0x000fe40000000000 */
[----:B------:R-:W-:Y:S01]  /*a210*/  SEL R36, R36, RZ, P1 ;  /* 0x000000ff24247207 */ /* 0x000fe20000800000 */
[----:B------:R-:W-:Y:S01]  /*a220*/  UMOV UR36, UR58 ;  /* 0x0000003a00247c82 */ /* 0x000fe20008000000 */
[----:B------:R-:W-:Y:S07]  /*a230*/  BRA.U UP0, `(.L_x_148) ;  /* 0xffffffb900e07547 */ /* 0x000fee000b83ffff */
[----:B------:R-:W-:Y:S05]  /*a240*/  EXIT ;  /* 0x000000000000794d */ /* 0x000fea0003800000 */
.L_x_25:
[----:B-1----:R1:W2:Y:S02]  /*a250*/  SYNCS.PHASECHK.TRANS64.TRYWAIT P0, [R0+URZ+0x200], R3 ;  /* 0x00020003000075a7 */ /* 0x0022a400080011ff */
[----:B--2---:R-:W-:Y:S05]  /*a260*/  @!P0 NANOSLEEP.SYNCS 0x989680 ;  /* 0x009896800000895d */ /* 0x004fea0003900000 */
[----:B------:R-:W2:Y:S02]  /*a270*/  @!P0 SYNCS.PHASECHK.TRANS64 P0, [R0+URZ+0x200], R3 ;  /* 0x00020003000085a7 */ /* 0x000ea400080010ff */
[----:B--2---:R-:W-:Y:S05]  /*a280*/  @!P0 BRA `(.L_x_25) ;  /* 0xfffffffc00f08947 */ /* 0x004fea000383ffff */
[----:B------:R-:W-:Y:S05]  /*a290*/  BRA `(.L_x_149) ;  /* 0xffffff78006c7947 */ /* 0x000fea000383ffff */
.L_x_28:
[----:B-1----:R-:W-:-:S07]  /*a2a0*/  MOV R0, UR33 ;  /* 0x0000002100007c02 */ /* 0x002fce0008000f00 */
.L_x_150:
[----:B-1----:R1:W2:Y:S02]  /*a2b0*/  SYNCS.PHASECHK.TRANS64.TRYWAIT P0, [R0+URZ+0xa0], R3 ;  /* 0x0000a003000075a7 */ /* 0x0022a400080011ff */
[----:B--2---:R-:W-:Y:S05]  /*a2c0*/  @!P0 NANOSLEEP.SYNCS 0x989680 ;  /* 0x009896800000895d */ /* 0x004fea0003900000 */
[----:B------:R-:W2:Y:S02]  /*a2d0*/  @!P0 SYNCS.PHASECHK.TRANS64 P0, [R0+URZ+0xa0], R3 ;  /* 0x0000a003000085a7 */ /* 0x000ea400080010ff */
[----:B--2---:R-:W-:Y:S05]  /*a2e0*/  @!P0 BRA `(.L_x_150) ;  /* 0xfffffffc00f08947 */ /* 0x004fea000383ffff */
[----:B------:R-:W-:Y:S05]  /*a2f0*/  BRA `(.L_x_27) ;  /* 0xffffff7800b07947 */ /* 0x000fea000383ffff */
.L_x_35:
[----:B-1----:R-:W-:-:S07]  /*a300*/  MOV R0, UR17 ;  /* 0x0000001100007c02 */ /* 0x002fce0008000f00 */
.L_x_151:
[----:B-1----:R1:W2:Y:S02]  /*a310*/  SYNCS.PHASECHK.TRANS64.TRYWAIT P0, [R0+URZ+0xa0], R3 ;  /* 0x0000a003000075a7 */ /* 0x0022a400080011ff */
[----:B--2---:R-:W-:Y:S05]  /*a320*/  @!P0 NANOSLEEP.SYNCS 0x989680 ;  /* 0x009896800000895d */ /* 0x004fea0003900000 */
[----:B------:R-:W2:Y:S02]  /*a330*/  @!P0 SYNCS.PHASECHK.TRANS64 P0, [R0+URZ+0xa0], R3 ;  /* 0x0000a003000085a7 */ /* 0x000ea400080010ff */
[----:B--2---:R-:W-:Y:S05]  /*a340*/  @!P0 BRA `(.L_x_151) ;  /* 0xfffffffc00f08947 */ /* 0x004fea000383ffff */
[----:B------:R-:W-:Y:S05]  /*a350*/  BRA `(.L_x_34) ;  /* 0xffffff7c00707947 */ /* 0x000fea000383ffff */
.L_x_40:
[----:B-1----:R1:W2:Y:S02]  /*a360*/  SYNCS.PHASECHK.TRANS64.TRYWAIT P0, [R3+URZ+0x190], R0 ;  /* 0x00019000030075a7 */ /* 0x0022a400080011ff */
[----:B--2---:R-:W-:Y:S05]  /*a370*/  @!P0 NANOSLEEP.SYNCS 0x989680 ;  /* 0x009896800000895d */ /* 0x004fea0003900000 */
[----:B------:R-:W2:Y:S02]  /*a380*/  @!P0 SYNCS.PHASECHK.TRANS64 P0, [R3+URZ+0x190], R0 ;  /* 0x00019000030085a7 */ /* 0x000ea400080010ff */
[----:B--2---:R-:W-:Y:S05]  /*a390*/  @!P0 BRA `(.L_x_40) ;  /* 0xfffffffc00f08947 */ /* 0x004fea000383ffff */
[----:B------:R-:W-:Y:S05]  /*a3a0*/  BRA `(.L_x_152) ;  /* 0xffffff8000107947 */ /* 0x000fea000383ffff */
.L_x_44:
[----:B-1----:R-:W-:-:S07]  /*a3b0*/  MOV R0, UR4 ;  /* 0x0000000400007c02 */ /* 0x002fce0008000f00 */
.L_x_153:
[----:B-1----:R1:W2:Y:S02]  /*a3c0*/  SYNCS.PHASECHK.TRANS64.TRYWAIT P0, [R0+URZ], R3 ;  /* 0x00000003000075a7 */ /* 0x0022a400080011ff */
[----:B--2---:R-:W-:Y:S05]  /*a3d0*/  @!P0 NANOSLEEP.SYNCS 0x989680 ;  /* 0x009896800000895d */ /* 0x004fea0003900000 */
[----:B------:R-:W2:Y:S02]  /*a3e0*/  @!P0 SYNCS.PHASECHK.TRANS64 P0, [R0+URZ], R3 ;  /* 0x00000003000085a7 */ /* 0x000ea400080010ff */
[----:B--2---:R-:W-:Y:S05]  /*a3f0*/  @!P0 BRA `(.L_x_153) ;  /* 0xfffffffc00f08947 */ /* 0x004fea000383ffff */
[----:B------:R-:W-:Y:S05]  /*a400*/  BRA `(.L_x_154) ;  /* 0xffffff8400b87947 */ /* 0x000fea000383ffff */
.L_x_45:
[----:B------:R-:W-:-:S07]  /*a410*/  MOV R0, UR5 ;  /* 0x0000000500007c02 */ /* 0x000fce0008000f00 */
.L_x_155:
[----:B-1----:R1:W2:Y:S02]  /*a420*/  SYNCS.PHASECHK.TRANS64.TRYWAIT P0, [R0+URZ], R3 ;  /* 0x00000003000075a7 */ /* 0x0022a400080011ff */
[----:B--2---:R-:W-:Y:S05]  /*a430*/  @!P0 NANOSLEEP.SYNCS 0x989680 ;  /* 0x009896800000895d */ /* 0x004fea0003900000 */
[----:B------:R-:W2:Y:S02]  /*a440*/  @!P0 SYNCS.PHASECHK.TRANS64 P0, [R0+URZ], R3 ;  /* 0x00000003000085a7 */ /* 0x000ea400080010ff */
[----:B--2---:R-:W-:Y:S05]  /*a450*/  @!P0 BRA `(.L_x_155) ;  /* 0xfffffffc00f08947 */ /* 0x004fea000383ffff */
[----:B------:R-:W-:Y:S05]  /*a460*/  BRA `(.L_x_156) ;  /* 0xffffff8400c47947 */ /* 0x000fea000383ffff */
.L_x_46:
[----:B------:R-:W-:-:S07]  /*a470*/  MOV R0, UR5 ;  /* 0x0000000500007c02 */ /* 0x000fce0008000f00 */
.L_x_157:
[----:B-1----:R1:W2:Y:S02]  /*a480*/  SYNCS.PHASECHK.TRANS64.TRYWAIT P0, [R0+URZ], R3 ;  /* 0x00000003000075a7 */ /* 0x0022a400080011ff */
[----:B--2---:R-:W-:Y:S05]  /*a490*/  @!P0 NANOSLEEP.SYNCS 0x989680 ;  /* 0x009896800000895d */ /* 0x004fea0003900000 */
[----:B------:R-:W2:Y:S02]  /*a4a0*/  @!P0 SYNCS.PHASECHK.TRANS64 P0, [R0+URZ], R3 ;  /* 0x00000003000085a7 */ /* 0x000ea400080010ff */
[----:B--2---:R-:W-:Y:S05]  /*a4b0*/  @!P0 BRA `(.L_x_157) ;  /* 0xfffffffc00f08947 */ /* 0x004fea000383ffff */
[----:B------:R-:W-:Y:S05]  /*a4c0*/  BRA `(.L_x_158) ;  /* 0xffffff8400d07947 */ /* 0x000fea000383ffff */
.L_x_47:
[----:B------:R-:W-:-:S07]  /*a4d0*/  MOV R0, UR5 ;  /* 0x0000000500007c02 */ /* 0x000fce0008000f00 */
.L_x_159:
[----:B-1----:R1:W2:Y:S02]  /*a4e0*/  SYNCS.PHASECHK.TRANS64.TRYWAIT P0, [R0+URZ], R3 ;  /* 0x00000003000075a7 */ /* 0x0022a400080011ff */
[----:B--2---:R-:W-:Y:S05]  /*a4f0*/  @!P0 NANOSLEEP.SYNCS 0x989680 ;  /* 0x009896800000895d */ /* 0x004fea0003900000 */
[----:B------:R-:W2:Y:S02]  /*a500*/  @!P0 SYNCS.PHASECHK.TRANS64 P0, [R0+URZ], R3 ;  /* 0x00000003000085a7 */ /* 0x000ea400080010ff */
[----:B--2---:R-:W-:Y:S05]  /*a510*/  @!P0 BRA `(.L_x_159) ;  /* 0xfffffffc00f08947 */ /* 0x004fea000383ffff */
[----:B------:R-:W-:Y:S05]  /*a520*/  BRA `(.L_x_160) ;  /* 0xffffff8400dc7947 */ /* 0x000fea000383ffff */
.L_x_48:
[----:B------:R-:W-:-:S07]  /*a530*/  MOV R0, UR5 ;  /* 0x0000000500007c02 */ /* 0x000fce0008000f00 */
.L_x_161:
[----:B-1----:R1:W2:Y:S02]  /*a540*/  SYNCS.PHASECHK.TRANS64.TRYWAIT P0, [R0+URZ], R3 ;  /* 0x00000003000075a7 */ /* 0x0022a400080011ff */
[----:B--2---:R-:W-:Y:S05]  /*a550*/  @!P0 NANOSLEEP.SYNCS 0x989680 ;  /* 0x009896800000895d */ /* 0x004fea0003900000 */
[----:B------:R-:W2:Y:S02]  /*a560*/  @!P0 SYNCS.PHASECHK.TRANS64 P0, [R0+URZ], R3 ;  /* 0x00000003000085a7 */ /* 0x000ea400080010ff */
[----:B--2---:R-:W-:Y:S05]  /*a570*/  @!P0 BRA `(.L_x_161) ;  /* 0xfffffffc00f08947 */ /* 0x004fea000383ffff */
[----:B------:R-:W-:Y:S05]  /*a580*/  BRA `(.L_x_162) ;  /* 0xffffff8400e87947 */ /* 0x000fea000383ffff */
.L_x_49:
[----:B------:R-:W-:-:S07]  /*a590*/  MOV R0, UR5 ;  /* 0x0000000500007c02 */ /* 0x000fce0008000f00 */
.L_x_163:
[----:B-1----:R1:W2:Y:S02]  /*a5a0*/  SYNCS.PHASECHK.TRANS64.TRYWAIT P0, [R0+URZ], R3 ;  /* 0x00000003000075a7 */ /* 0x0022a400080011ff */
[----:B--2---:R-:W-:Y:S05]  /*a5b0*/  @!P0 NANOSLEEP.SYNCS 0x989680 ;  /* 0x009896800000895d */ /* 0x004fea0003900000 */
[----:B------:R-:W2:Y:S02]  /*a5c0*/  @!P0 SYNCS.PHASECHK.TRANS64 P0, [R0+URZ], R3 ;  /* 0x00000003000085a7 */ /* 0x000ea400080010ff */
[----:B--2---:R-:W-:Y:S05]  /*a5d0*/  @!P0 BRA `(.L_x_163) ;  /* 0xfffffffc00f08947 */ /* 0x004fea000383ffff */
[----:B------:R-:W-:Y:S05]  /*a5e0*/  BRA `(.L_x_164) ;  /* 0xffffff8400f47947 */ /* 0x000fea000383ffff */
.L_x_50:
[----:B------:R-:W-:-:S07]  /*a5f0*/  MOV R0, UR5 ;  /* 0x0000000500007c02 */ /* 0x000fce0008000f00 */
.L_x_165:
[----:B-1----:R1:W2:Y:S02]  /*a600*/  SYNCS.PHASECHK.TRANS64.TRYWAIT P0, [R0+URZ], R3 ;  /* 0x00000003000075a7 */ /* 0x0022a400080011ff */
[----:B--2---:R-:W-:Y:S05]  /*a610*/  @!P0 NANOSLEEP.SYNCS 0x989680 ;  /* 0x009896800000895d */ /* 0x004fea0003900000 */
[----:B------:R-:W2:Y:S02]  /*a620*/  @!P0 SYNCS.PHASECHK.TRANS64 P0, [R0+URZ], R3 ;  /* 0x00000003000085a7 */ /* 0x000ea400080010ff */
[----:B--2---:R-:W-:Y:S05]  /*a630*/  @!P0 BRA `(.L_x_165) ;  /* 0xfffffffc00f08947 */ /* 0x004fea000383ffff */
[----:B------:R-:W-:Y:S05]  /*a640*/  BRA `(.L_x_166) ;  /* 0xffffff8800007947 */ /* 0x000fea000383ffff */
.L_x_51:
[----:B------:R-:W-:-:S07]  /*a650*/  MOV R0, UR5 ;  /* 0x0000000500007c02 */ /* 0x000fce0008000f00 */
.L_x_167:
[----:B-1----:R1:W2:Y:S02]  /*a660*/  SYNCS.PHASECHK.TRANS64.TRYWAIT P0, [R0+URZ], R3 ;  /* 0x00000003000075a7 */ /* 0x0022a400080011ff */
[----:B--2---:R-:W-:Y:S05]  /*a670*/  @!P0 NANOSLEEP.SYNCS 0x989680 ;  /* 0x009896800000895d */ /* 0x004fea0003900000 */
[----:B------:R-:W2:Y:S02]  /*a680*/  @!P0 SYNCS.PHASECHK.TRANS64 P0, [R0+URZ], R3 ;  /* 0x00000003000085a7 */ /* 0x000ea400080010ff */
[----:B--2---:R-:W-:Y:S05]  /*a690*/  @!P0 BRA `(.L_x_167) ;  /* 0xfffffffc00f08947 */ /* 0x004fea000383ffff */
[----:B------:R-:W-:Y:S05]  /*a6a0*/  BRA `(.L_x_168) ;  /* 0xffffff88000c7947 */ /* 0x000fea000383ffff */
.L_x_52:
[----:B------:R-:W-:-:S07]  /*a6b0*/  MOV R0, UR5 ;  /* 0x0000000500007c02 */ /* 0x000fce0008000f00 */
.L_x_169:
[----:B-1----:R1:W2:Y:S02]  /*a6c0*/  SYNCS.PHASECHK.TRANS64.TRYWAIT P0, [R0+URZ], R3 ;  /* 0x00000003000075a7 */ /* 0x0022a400080011ff */
[----:B--2---:R-:W-:Y:S05]  /*a6d0*/  @!P0 NANOSLEEP.SYNCS 0x989680 ;  /* 0x009896800000895d */ /* 0x004fea0003900000 */
[----:B------:R-:W2:Y:S02]  /*a6e0*/  @!P0 SYNCS.PHASECHK.TRANS64 P0, [R0+URZ], R3 ;  /* 0x00000003000085a7 */ /* 0x000ea400080010ff */
[----:B--2---:R-:W-:Y:S05]  /*a6f0*/  @!P0 BRA `(.L_x_169) ;  /* 0xfffffffc00f08947 */ /* 0x004fea000383ffff */
[----:B------:R-:W-:Y:S05]  /*a700*/  BRA `(.L_x_170) ;  /* 0xffffff8800187947 */ /* 0x000fea000383ffff */
.L_x_53:
[----:B------:R-:W-:-:S07]  /*a710*/  MOV R0, UR5 ;  /* 0x0000000500007c02 */ /* 0x000fce0008000f00 */
.L_x_171:
[----:B-1----:R1:W2:Y:S02]  /*a720*/  SYNCS.PHASECHK.TRANS64.TRYWAIT P0, [R0+URZ], R3 ;  /* 0x00000003000075a7 */ /* 0x0022a400080011ff */
[----:B--2---:R-:W-:Y:S05]  /*a730*/  @!P0 NANOSLEEP.SYNCS 0x989680 ;  /* 0x009896800000895d */ /* 0x004fea0003900000 */
[----:B------:R-:W2:Y:S02]  /*a740*/  @!P0 SYNCS.PHASECHK.TRANS64 P0, [R0+URZ], R3 ;  /* 0x00000003000085a7 */ /* 0x000ea400080010ff */
[----:B--2---:R-:W-:Y:S05]  /*a750*/  @!P0 BRA `(.L_x_171) ;  /* 0xfffffffc00f08947 */ /* 0x004fea000383ffff */
[----:B------:R-:W-:Y:S05]  /*a760*/  BRA `(.L_x_172) ;  /* 0xffffff8800247947 */ /* 0x000fea000383ffff */
.L_x_54:
[----:B------:R-:W-:-:S07]  /*a770*/  MOV R0, UR5 ;  /* 0x0000000500007c02 */ /* 0x000fce0008000f00 */
.L_x_173:
[----:B-1----:R1:W2:Y:S02]  /*a780*/  SYNCS.PHASECHK.TRANS64.TRYWAIT P0, [R0+URZ], R3 ;  /* 0x00000003000075a7 */ /* 0x0022a400080011ff */
[----:B--2---:R-:W-:Y:S05]  /*a790*/  @!P0 NANOSLEEP.SYNCS 0x989680 ;  /* 0x009896800000895d */ /* 0x004fea0003900000 */
[----:B------:R-:W2:Y:S02]  /*a7a0*/  @!P0 SYNCS.PHASECHK.TRANS64 P0, [R0+URZ], R3 ;  /* 0x00000003000085a7 */ /* 0x000ea400080010ff */
[----:B--2---:R-:W-:Y:S05]  /*a7b0*/  @!P0 BRA `(.L_x_173) ;  /* 0xfffffffc00f08947 */ /* 0x004fea000383ffff */
[----:B------:R-:W-:Y:S05]  /*a7c0*/  BRA `(.L_x_174) ;  /* 0xffffff8800307947 */ /* 0x000fea000383ffff */
.L_x_55:
[----:B------:R-:W-:-:S07]  /*a7d0*/  MOV R0, UR5 ;  /* 0x0000000500007c02 */ /* 0x000fce0008000f00 */
.L_x_175:
[----:B-1----:R1:W2:Y:S02]  /*a7e0*/  SYNCS.PHASECHK.TRANS64.TRYWAIT P0, [R0+URZ], R3 ;  /* 0x00000003000075a7 */ /* 0x0022a400080011ff */
[----:B--2---:R-:W-:Y:S05]  /*a7f0*/  @!P0 NANOSLEEP.SYNCS 0x989680 ;  /* 0x009896800000895d */ /* 0x004fea0003900000 */
[----:B------:R-:W2:Y:S02]  /*a800*/  @!P0 SYNCS.PHASECHK.TRANS64 P0, [R0+URZ], R3 ;  /* 0x00000003000085a7 */ /* 0x000ea400080010ff */
[----:B--2---:R-:W-:Y:S05]  /*a810*/  @!P0 BRA `(.L_x_175) ;  /* 0xfffffffc00f08947 */ /* 0x004fea000383ffff */
[----:B------:R-:W-:Y:S05]  /*a820*/  BRA `(.L_x_176) ;  /* 0xffffff88003c7947 */ /* 0x000fea000383ffff */
.L_x_56:
[----:B------:R-:W-:-:S07]  /*a830*/  MOV R0, UR5 ;  /* 0x0000000500007c02 */ /* 0x000fce0008000f00 */
.L_x_177:
[----:B-1----:R1:W2:Y:S02]  /*a840*/  SYNCS.PHASECHK.TRANS64.TRYWAIT P0, [R0+URZ], R3 ;  /* 0x00000003000075a7 */ /* 0x0022a400080011ff */
[----:B--2---:R-:W-:Y:S05]  /*a850*/  @!P0 NANOSLEEP.SYNCS 0x989680 ;  /* 0x009896800000895d */ /* 0x004fea0003900000 */
[----:B------:R-:W2:Y:S02]  /*a860*/  @!P0 SYNCS.PHASECHK.TRANS64 P0, [R0+URZ], R3 ;  /* 0x00000003000085a7 */ /* 0x000ea400080010ff */
[----:B--2---:R-:W-:Y:S05]  /*a870*/  @!P0 BRA `(.L_x_177) ;  /* 0xfffffffc00f08947 */ /* 0x004fea000383ffff */
[----:B------:R-:W-:Y:S05]  /*a880*/  BRA `(.L_x_178) ;  /* 0xffffff8800487947 */ /* 0x000fea000383ffff */
.L_x_57:
[----:B------:R-:W-:-:S07]  /*a890*/  MOV R0, UR5 ;  /* 0x0000000500007c02 */ /* 0x000fce0008000f00 */
.L_x_179:
[----:B-1----:R1:W2:Y:S02]  /*a8a0*/  SYNCS.PHASECHK.TRANS64.TRYWAIT P0, [R0+URZ], R3 ;  /* 0x00000003000075a7 */ /* 0x0022a400080011ff */
[----:B--2---:R-:W-:Y:S05]  /*a8b0*/  @!P0 NANOSLEEP.SYNCS 0x989680 ;  /* 0x009896800000895d */ /* 0x004fea0003900000 */
[----:B------:R-:W2:Y:S02]  /*a8c0*/  @!P0 SYNCS.PHASECHK.TRANS64 P0, [R0+URZ], R3 ;  /* 0x00000003000085a7 */ /* 0x000ea400080010ff */
[----:B--2---:R-:W-:Y:S05]  /*a8d0*/  @!P0 BRA `(.L_x_179) ;  /* 0xfffffffc00f08947 */ /* 0x004fea000383ffff */
[----:B------:R-:W-:Y:S05]  /*a8e0*/  BRA `(.L_x_180) ;  /* 0xffffff8800547947 */ /* 0x000fea000383ffff */
.L_x_58:
[----:B------:R-:W-:-:S07]  /*a8f0*/  MOV R0, UR5 ;  /* 0x0000000500007c02 */ /* 0x000fce0008000f00 */
.L_x_181:
[----:B-1----:R1:W2:Y:S02]  /*a900*/  SYNCS.PHASECHK.TRANS64.TRYWAIT P0, [R0+URZ], R3 ;  /* 0x00000003000075a7 */ /* 0x0022a400080011ff */
[----:B--2---:R-:W-:Y:S05]  /*a910*/  @!P0 NANOSLEEP.SYNCS 0x989680 ;  /* 0x009896800000895d */ /* 0x004fea0003900000 */
[----:B------:R-:W2:Y:S02]  /*a920*/  @!P0 SYNCS.PHASECHK.TRANS64 P0, [R0+URZ], R3 ;  /* 0x00000003000085a7 */ /* 0x000ea400080010ff */
[----:B--2---:R-:W-:Y:S05]  /*a930*/  @!P0 BRA `(.L_x_181) ;  /* 0xfffffffc00f08947 */ /* 0x004fea000383ffff */
[----:B------:R-:W-:Y:S05]  /*a940*/  BRA `(.L_x_182) ;  /* 0xffffff8800607947 */ /* 0x000fea000383ffff */
.L_x_59:
[----:B------:R-:W-:-:S07]  /*a950*/  MOV R0, UR5 ;  /* 0x0000000500007c02 */ /* 0x000fce0008000f00 */
.L_x_183:
[----:B-1----:R1:W2:Y:S02]  /*a960*/  SYNCS.PHASECHK.TRANS64.TRYWAIT P0, [R0+URZ], R3 ;  /* 0x00000003000075a7 */ /* 0x0022a400080011ff */
[----:B--2---:R-:W-:Y:S05]  /*a970*/  @!P0 NANOSLEEP.SYNCS 0x989680 ;  /* 0x009896800000895d */ /* 0x004fea0003900000 */
[----:B------:R-:W2:Y:S02]  /*a980*/  @!P0 SYNCS.PHASECHK.TRANS64 P0, [R0+URZ], R3 ;  /* 0x00000003000085a7 */ /* 0x000ea400080010ff */
[----:B--2---:R-:W-:Y:S05]  /*a990*/  @!P0 BRA `(.L_x_183) ;  /* 0xfffffffc00f08947 */ /* 0x004fea000383ffff */
[----:B------:R-:W-:Y:S05]  /*a9a0*/  BRA `(.L_x_184) ;  /* 0xffffff88006c7947 */ /* 0x000fea000383ffff */
.L_x_60:
[----:B------:R-:W-:-:S07]  /*a9b0*/  MOV R0, UR5 ;  /* 0x0000000500007c02 */ /* 0x000fce0008000f00 */
.L_x_185:
[----:B-1----:R1:W2:Y:S02]  /*a9c0*/  SYNCS.PHASECHK.TRANS64.TRYWAIT P0, [R0+URZ], R3 ;  /* 0x00000003000075a7 */ /* 0x0022a400080011ff */
[----:B--2---:R-:W-:Y:S05]  /*a9d0*/  @!P0 NANOSLEEP.SYNCS 0x989680 ;  /* 0x009896800000895d */ /* 0x004fea0003900000 */
[----:B------:R-:W2:Y:S02]  /*a9e0*/  @!P0 SYNCS.PHASECHK.TRANS64 P0, [R0+URZ], R3 ;  /* 0x00000003000085a7 */ /* 0x000ea400080010ff */
[----:B--2---:R-:W-:Y:S05]  /*a9f0*/  @!P0 BRA `(.L_x_185) ;  /* 0xfffffffc00f08947 */ /* 0x004fea000383ffff */
[----:B------:R-:W-:Y:S05]  /*aa00*/  BRA `(.L_x_186) ;  /* 0xffffff8800787947 */ /* 0x000fea000383ffff */
.L_x_61:
[----:B------:R-:W-:-:S07]  /*aa10*/  MOV R0, UR5 ;  /* 0x0000000500007c02 */ /* 0x000fce0008000f00 */
.L_x_187:
[----:B-1----:R1:W2:Y:S02]  /*aa20*/  SYNCS.PHASECHK.TRANS64.TRYWAIT P0, [R0+URZ], R3 ;  /* 0x00000003000075a7 */ /* 0x0022a400080011ff */
[----:B--2---:R-:W-:Y:S05]  /*aa30*/  @!P0 NANOSLEEP.SYNCS 0x989680 ;  /* 0x009896800000895d */ /* 0x004fea0003900000 */
[----:B------:R-:W2:Y:S02]  /*aa40*/  @!P0 SYNCS.PHASECHK.TRANS64 P0, [R0+URZ], R3 ;  /* 0x00000003000085a7 */ /* 0x000ea400080010ff */
[----:B--2---:R-:W-:Y:S05]  /*aa50*/  @!P0 BRA `(.L_x_187) ;  /* 0xfffffffc00f08947 */ /* 0x004fea000383ffff */
[----:B------:R-:W-:Y:S05]  /*aa60*/  BRA `(.L_x_188) ;  /* 0xffffff8800847947 */ /* 0x000fea000383ffff */
.L_x_62:
[----:B------:R-:W-:-:S07]  /*aa70*/  MOV R0, UR5 ;  /* 0x0000000500007c02 */ /* 0x000fce0008000f00 */
.L_x_189:
[----:B-1----:R1:W2:Y:S02]  /*aa80*/  SYNCS.PHASECHK.TRANS64.TRYWAIT P0, [R0+URZ], R3 ;  /* 0x00000003000075a7 */ /* 0x0022a400080011ff */
[----:B--2---:R-:W-:Y:S05]  /*aa90*/  @!P0 NANOSLEEP.SYNCS 0x989680 ;  /* 0x009896800000895d */ /* 0x004fea0003900000 */
[----:B------:R-:W2:Y:S02]  /*aaa0*/  @!P0 SYNCS.PHASECHK.TRANS64 P0, [R0+URZ], R3 ;  /* 0x00000003000085a7 */ /* 0x000ea400080010ff */
[----:B--2---:R-:W-:Y:S05]  /*aab0*/  @!P0 BRA `(.L_x_189) ;  /* 0xfffffffc00f08947 */ /* 0x004fea000383ffff */
[----:B------:R-:W-:Y:S05]  /*aac0*/  BRA `(.L_x_190) ;  /* 0xffffff8800907947 */ /* 0x000fea000383ffff */
.L_x_65:
[----:B--2---:R2:W3:Y:S02]  /*aad0*/  SYNCS.PHASECHK.TRANS64.TRYWAIT P0, [R2+URZ+0x1f0], R5 ;  /* 0x0001f005020075a7 */ /* 0x0044e400080011ff */
[----:B---3--:R-:W-:Y:S05]  /*aae0*/  @!P0 NANOSLEEP.SYNCS 0x989680 ;  /* 0x009896800000895d */ /* 0x008fea0003900000 */
[----:B------:R-:W3:Y:S02]  /*aaf0*/  @!P0 SYNCS.PHASECHK.TRANS64 P0, [R2+URZ+0x1f0], R5 ;  /* 0x0001f005020085a7 */ /* 0x000ee400080010ff */
[----:B---3--:R-:W-:Y:S05]  /*ab00*/  @!P0 BRA `(.L_x_65) ;  /* 0xfffffffc00f08947 */ /* 0x008fea000383ffff */
[----:B------:R-:W-:Y:S05]  /*ab10*/  BRA `(.L_x_191) ;  /* 0xffffff8800f47947 */ /* 0x000fea000383ffff */
.L_x_66:
[----:B------:R-:W-:-:S07]  /*ab20*/  MOV R2, UR4 ;  /* 0x0000000400027c02 */ /* 0x000fce0008000f00 */
.L_x_192:
[----:B--2---:R2:W3:Y:S02]  /*ab30*/  SYNCS.PHASECHK.TRANS64.TRYWAIT P0, [R2+URZ+0x1a0], R5 ;  /* 0x0001a005020075a7 */ /* 0x0044e400080011ff */
[----:B---3--:R-:W-:Y:S05]  /*ab40*/  @!P0 NANOSLEEP.SYNCS 0x989680 ;  /* 0x009896800000895d */ /* 0x008fea0003900000 */
[----:B------:R-:W3:Y:S02]  /*ab50*/  @!P0 SYNCS.PHASECHK.TRANS64 P0, [R2+URZ+0x1a0], R5 ;  /* 0x0001a005020085a7 */ /* 0x000ee400080010ff */
[----:B---3--:R-:W-:Y:S05]  /*ab60*/  @!P0 BRA `(.L_x_192) ;  /* 0xfffffffc00f08947 */ /* 0x008fea000383ffff */
[----:B------:R-:W-:Y:S05]  /*ab70*/  BRA `(.L_x_193) ;  /* 0xffffff8c00047947 */ /* 0x000fea000383ffff */
.L_x_67:
[----:B--2---:R2:W3:Y:S02]  /*ab80*/  SYNCS.PHASECHK.TRANS64.TRYWAIT P1, [R2+URZ+0x190], R5 ;  /* 0x00019005020075a7 */ /* 0x0044e400080211ff */
[----:B---3--:R-:W-:Y:S05]  /*ab90*/  @!P1 NANOSLEEP.SYNCS 0x989680 ;  /* 0x009896800000995d */ /* 0x008fea0003900000 */
[----:B------:R-:W3:Y:S02]  /*aba0*/  @!P1 SYNCS.PHASECHK.TRANS64 P1, [R2+URZ+0x190], R5 ;  /* 0x00019005020095a7 */ /* 0x000ee400080210ff */
[----:B---3--:R-:W-:Y:S05]  /*abb0*/  @!P1 BRA `(.L_x_67) ;  /* 0xfffffffc00f09947 */ /* 0x008fea000383ffff */
[----:B------:R-:W-:Y:S05]  /*abc0*/  BRA `(.L_x_194) ;  /* 0xffffff8c00347947 */ /* 0x000fea000383ffff */
.L_x_70:
[----:B------:R-:W-:-:S07]  /*abd0*/  MOV R0, UR4 ;  /* 0x0000000400007c02 */ /* 0x000fce0008000f00 */
.L_x_195:
[----:B--2---:R2:W3:Y:S02]  /*abe0*/  SYNCS.PHASECHK.TRANS64.TRYWAIT P0, [R0+URZ+0x1a0], R3 ;  /* 0x0001a003000075a7 */ /* 0x0044e400080011ff */
[----:B---3--:R-:W-:Y:S05]  /*abf0*/  @!P0 NANOSLEEP.SYNCS 0x989680 ;  /* 0x009896800000895d */ /* 0x008fea0003900000 */
[----:B------:R-:W3:Y:S02]  /*ac00*/  @!P0 SYNCS.PHASECHK.TRANS64 P0, [R0+URZ+0x1a0], R3 ;  /* 0x0001a003000085a7 */ /* 0x000ee400080010ff */
[----:B---3--:R-:W-:Y:S05]  /*ac10*/  @!P0 BRA `(.L_x_195) ;  /* 0xfffffffc00f08947 */ /* 0x008fea000383ffff */
[----:B------:R-:W-:Y:S05]  /*ac20*/  BRA `(.L_x_69) ;  /* 0xffffff8c00887947 */ /* 0x000fea000383ffff */
.L_x_77:
[----:B-1----:R1:W2:Y:S02]  /*ac30*/  SYNCS.PHASECHK.TRANS64.TRYWAIT P1, [R0+URZ+0x190], R5 ;  /* 0x00019005000075a7 */ /* 0x0022a400080211ff */
[----:B--2---:R-:W-:Y:S05]  /*ac40*/  @!P1 NANOSLEEP.SYNCS 0x989680 ;  /* 0x009896800000995d */ /* 0x004fea0003900000 */
[----:B------:R-:W2:Y:S02]  /*ac50*/  @!P1 SYNCS.PHASECHK.TRANS64 P1, [R0+URZ+0x190], R5 ;  /* 0x00019005000095a7 */ /* 0x000ea400080210ff */
[----:B--2---:R-:W-:Y:S05]  /*ac60*/  @!P1 BRA `(.L_x_77) ;  /* 0xfffffffc00f09947 */ /* 0x004fea000383ffff */
[----:B------:R-:W-:Y:S05]  /*ac70*/  BRA `(.L_x_196) ;  /* 0xffffff9000e87947 */ /* 0x000fea000383ffff */
.L_x_78:
[----:B------:R-:W-:-:S07]  /*ac80*/  MOV R3, UR19 ;  /* 0x0000001300037c02 */ /* 0x000fce0008000f00 */
.L_x_197:
[----:B-1----:R1:W2:Y:S02]  /*ac90*/  SYNCS.PHASECHK.TRANS64.TRYWAIT P0, [R3+URZ+0x1d0], R0 ;  /* 0x0001d000030075a7 */ /* 0x0022a400080011ff */
[----:B--2---:R-:W-:Y:S05]  /*aca0*/  @!P0 NANOSLEEP.SYNCS 0x989680 ;  /* 0x009896800000895d */ /* 0x004fea0003900000 */
[----:B------:R-:W2:Y:S02]  /*acb0*/  @!P0 SYNCS.PHASECHK.TRANS64 P0, [R3+URZ+0x1d0], R0 ;  /* 0x0001d000030085a7 */ /* 0x000ea400080010ff */
[----:B--2---:R-:W-:Y:S05]  /*acc0*/  @!P0 BRA `(.L_x_197) ;  /* 0xfffffffc00f08947 */ /* 0x004fea000383ffff */
[----:B------:R-:W-:Y:S05]  /*acd0*/  BRA `(.L_x_198) ;  /* 0xffffff94001c7947 */ /* 0x000fea000383ffff */
.L_x_81:
[----:B------:R-:W-:Y:S07]  /*ace0*/  MOV R0, UR6 ;  /* 0x0000000600007c02 */ /* 0x000fee0008000f00 */
.L_x_199:
[----:B-1----:R1:W2:Y:S02]  /*acf0*/  SYNCS.PHASECHK.TRANS64.TRYWAIT P0, [R0+URZ], R3 ;  /* 0x00000003000075a7 */ /* 0x0022a400080011ff */
[----:B--2---:R-:W-:Y:S05]  /*ad00*/  @!P0 NANOSLEEP.SYNCS 0x989680 ;  /* 0x009896800000895d */ /* 0x004fea0003900000 */
[----:B------:R-:W2:Y:S02]  /*ad10*/  @!P0 SYNCS.PHASECHK.TRANS64 P0, [R0+URZ], R3 ;  /* 0x00000003000085a7 */ /* 0x000ea400080010ff */
[----:B--2---:R-:W-:Y:S05]  /*ad20*/  @!P0 BRA `(.L_x_199) ;  /* 0xfffffffc00f08947 */ /* 0x004fea000383ffff */
[----:B------:R-:W-:Y:S05]  /*ad30*/  BRA `(.L_x_80) ;  /* 0xffffff9400547947 */ /* 0x000fea000383ffff */
.L_x_84:
[----:B------:R-:W-:-:S07]  /*ad40*/  MOV R0, UR4 ;  /* 0x0000000400007c02 */ /* 0x000fce0008000f00 */
.L_x_200:
[----:B--2---:R2:W4:Y:S02]  /*ad50*/  SYNCS.PHASECHK.TRANS64.TRYWAIT P0, [R0+URZ], R3 ;  /* 0x00000003000075a7 */ /* 0x00452400080011ff */
[----:B----4-:R-:W-:Y:S05]  /*ad60*/  @!P0 NANOSLEEP.SYNCS 0x989680 ;  /* 0x009896800000895d */ /* 0x010fea0003900000 */
[----:B------:R-:W4:Y:S02]  /*ad70*/  @!P0 SYNCS.PHASECHK.TRANS64 P0, [R0+URZ], R3 ;  /* 0x00000003000085a7 */ /* 0x000f2400080010ff */
[----:B----4-:R-:W-:Y:S05]  /*ad80*/  @!P0 BRA `(.L_x_200) ;  /* 0xfffffffc00f08947 */ /* 0x010fea000383ffff */
[----:B------:R-:W-:Y:S05]  /*ad90*/  BRA `(.L_x_201) ;  /* 0xffffff9400f47947 */ /* 0x000fea000383ffff */
.L_x_85:
[----:B------:R-:W-:-:S07]  /*ada0*/  MOV R0, UR5 ;  /* 0x0000000500007c02 */ /* 0x000fce0008000f00 */
.L_x_202:
[----:B-1----:R1:W2:Y:S02]  /*adb0*/  SYNCS.PHASECHK.TRANS64.TRYWAIT P0, [R0+URZ], R3 ;  /* 0x00000003000075a7 */ /* 0x0022a400080011ff */
[----:B--2---:R-:W-:Y:S05]  /*adc0*/  @!P0 NANOSLEEP.SYNCS 0x989680 ;  /* 0x009896800000895d */ /* 0x004fea0003900000 */
[----:B------:R-:W2:Y:S02]  /*add0*/  @!P0 SYNCS.PHASECHK.TRANS64 P0, [R0+URZ], R3 ;  /* 0x00000003000085a7 */ /* 0x000ea400080010ff */
[----:B--2---:R-:W-:Y:S05]  /*ade0*/  @!P0 BRA `(.L_x_202) ;  /* 0xfffffffc00f08947 */ /* 0x004fea000383ffff */
[----:B------:R-:W-:Y:S05]  /*adf0*/  BRA `(.L_x_203) ;  /* 0xffffff9800007947 */ /* 0x000fea000383ffff */
.L_x_86:
[----:B------:R-:W-:-:S07]  /*ae00*/  MOV R0, UR5 ;  /* 0x0000000500007c02 */ /* 0x000fce0008000f00 */
.L_x_204:
[----:B-1----:R1:W2:Y:S02]  /*ae10*/  SYNCS.PHASECHK.TRANS64.TRYWAIT P0, [R0+URZ], R3 ;  /* 0x00000003000075a7 */ /* 0x0022a400080011ff */
[----:B--2---:R-:W-:Y:S05]  /*ae20*/  @!P0 NANOSLEEP.SYNCS 0x989680 ;  /* 0x009896800000895d */ /* 0x004fea0003900000 */
[----:B------:R-:W2:Y:S02]  /*ae30*/  @!P0 SYNCS.PHASECHK.TRANS64 P0, [R0+URZ], R3 ;  /* 0x00000003000085a7 */ /* 0x000ea400080010ff */
[----:B--2---:R-:W-:Y:S05]  /*ae40*/  @!P0 BRA `(.L_x_204) ;  /* 0xfffffffc00f08947 */ /* 0x004fea000383ffff */
[----:B------:R-:W-:Y:S05]  /*ae50*/  BRA `(.L_x_205) ;  /* 0xffffff98000c7947 */ /* 0x000fea000383ffff */
.L_x_87:
[----:B------:R-:W-:-:S07]  /*ae60*/  MOV R0, UR4 ;  /* 0x0000000400007c02 */ /* 0x000fce0008000f00 */
.L_x_206:
[----:B-1----:R1:W2:Y:S02]  /*ae70*/  SYNCS.PHASECHK.TRANS64.TRYWAIT P0, [R0+URZ], R3 ;  /* 0x00000003000075a7 */ /* 0x0022a400080011ff */
[----:B--2---:R-:W-:Y:S05]  /*ae80*/  @!P0 NANOSLEEP.SYNCS 0x989680 ;  /* 0x009896800000895d */ /* 0x004fea0003900000 */
[----:B------:R-:W2:Y:S02]  /*ae90*/  @!P0 SYNCS.PHASECHK.TRANS64 P0, [R0+URZ], R3 ;  /* 0x00000003000085a7 */ /* 0x000ea400080010ff */
[----:B--2---:R-:W-:Y:S05]  /*aea0*/  @!P0 BRA `(.L_x_206) ;  /* 0xfffffffc00f08947 */ /* 0x004fea000383ffff */
[----:B------:R-:W-:Y:S05]  /*aeb0*/  BRA `(.L_x_207) ;  /* 0xffffff9800187947 */ /* 0x000fea000383ffff */
.L_x_92:
[----:B--2---:R2:W3:Y:S02]  /*aec0*/  SYNCS.PHASECHK.TRANS64.TRYWAIT P0, [R12+URZ+0x190], R9 ;  /* 0x000190090c0075a7 */ /* 0x0044e400080011ff */
[----:B---3--:R-:W-:Y:S05]  /*aed0*/  @!P0 NANOSLEEP.SYNCS 0x989680 ;  /* 0x009896800000895d */ /* 0x008fea0003900000 */
[----:B------:R-:W3:Y:S02]  /*aee0*/  @!P0 SYNCS.PHASECHK.TRANS64 P0, [R12+URZ+0x190], R9 ;  /* 0x000190090c0085a7 */ /* 0x000ee400080010ff */
[----:B---3--:R-:W-:Y:S05]  /*aef0*/  @!P0 BRA `(.L_x_92) ;  /* 0xfffffffc00f08947 */ /* 0x008fea000383ffff */
[----:B------:R-:W-:Y:S05]  /*af00*/  BRA `(.L_x_208) ;  /* 0xffffff9c00487947 */ /* 0x000fea000383ffff */
.L_x_95:
[----:B------:R-:W-:Y:S07]  /*af10*/  MOV R0, UR21 ;  /* 0x0000001500007c02 */ /* 0x000fee0008000f00 */
.L_x_209:
[----:B--2---:R2:W3:Y:S02]  /*af20*/  SYNCS.PHASECHK.TRANS64.TRYWAIT P2, [R0+URZ+0x188], R11 ;  /* 0x0001880b000075a7 */ /* 0x0044e400080411ff */
[----:B---3--:R-:W-:Y:S05]  /*af30*/  @!P2 NANOSLEEP.SYNCS 0x989680 ;  /* 0x009896800000a95d */ /* 0x008fea0003900000 */
[----:B------:R-:W3:Y:S02]  /*af40*/  @!P2 SYNCS.PHASECHK.TRANS64 P2, [R0+URZ+0x188], R11 ;  /* 0x0001880b0000a5a7 */ /* 0x000ee400080410ff */
[----:B---3--:R-:W-:Y:S05]  /*af50*/  @!P2 BRA `(.L_x_209) ;  /* 0xfffffffc00f0a947 */ /* 0x008fea000383ffff */
[----:B------:R-:W-:Y:S05]  /*af60*/  BRA `(.L_x_94) ;  /* 0xffffffa000b07947 */ /* 0x000fea000383ffff */
.L_x_98:
[----:B--2---:R-:W-:Y:S07]  /*af70*/  MOV R0, UR21 ;  /* 0x0000001500007c02 */ /* 0x004fee0008000f00 */
.L_x_210:
[----:B--2---:R2:W3:Y:S02]  /*af80*/  SYNCS.PHASECHK.TRANS64.TRYWAIT P0, [R0+URZ+0x160], R9 ;  /* 0x00016009000075a7 */ /* 0x0044e400080011ff */
[----:B---3--:R-:W-:Y:S05]  /*af90*/  @!P0 NANOSLEEP.SYNCS 0x989680 ;  /* 0x009896800000895d */ /* 0x008fea0003900000 */
[----:B------:R-:W3:Y:S02]  /*afa0*/  @!P0 SYNCS.PHASECHK.TRANS64 P0, [R0+URZ+0x160], R9 ;  /* 0x00016009000085a7 */ /* 0x000ee400080010ff */
[----:B---3--:R-:W-:Y:S05]  /*afb0*/  @!P0 BRA `(.L_x_210) ;  /* 0xfffffffc00f08947 */ /* 0x008fea000383ffff */
[----:B------:R-:W-:Y:S05]  /*afc0*/  BRA `(.L_x_211) ;  /* 0xffffffa4000c7947 */ /* 0x000fea000383ffff */
.L_x_99:
[----:B------:R-:W-:Y:S07]  /*afd0*/  MOV R0, UR21 ;  /* 0x0000001500007c02 */ /* 0x000fee0008000f00 */
.L_x_212:
[----:B--2---:R2:W3:Y:S02]  /*afe0*/  SYNCS.PHASECHK.TRANS64.TRYWAIT P0, [R0+URZ+0x168], R9 ;  /* 0x00016809000075a7 */ /* 0x0044e400080011ff */
[----:B---3--:R-:W-:Y:S05]  /*aff0*/  @!P0 NANOSLEEP.SYNCS 0x989680 ;  /* 0x009896800000895d */ /* 0x008fea0003900000 */
[----:B------:R-:W3:Y:S02]  /*b000*/  @!P0 SYNCS.PHASECHK.TRANS64 P0, [R0+URZ+0x168], R9 ;  /* 0x00016809000085a7 */ /* 0x000ee400080010ff */
[----:B---3--:R-:W-:Y:S05]  /*b010*/  @!P0 BRA `(.L_x_212) ;  /* 0xfffffffc00f08947 */ /* 0x008fea000383ffff */
[----:B------:R-:W-:Y:S05]  /*b020*/  BRA `(.L_x_213) ;  /* 0xffffffa400447947 */ /* 0x000fea000383ffff */
.L_x_100:
[----:B------:R-:W-:Y:S07]  /*b030*/  MOV R0, UR21 ;  /* 0x0000001500007c02 */ /* 0x000fee0008000f00 */
.L_x_214:
[----:B--2---:R2:W3:Y:S02]  /*b040*/  SYNCS.PHASECHK.TRANS64.TRYWAIT P0, [R0+URZ+0x170], R9 ;  /* 0x00017009000075a7 */ /* 0x0044e400080011ff */
[----:B---3--:R-:W-:Y:S05]  /*b050*/  @!P0 NANOSLEEP.SYNCS 0x989680 ;  /* 0x009896800000895d */ /* 0x008fea0003900000 */
[----:B------:R-:W3:Y:S02]  /*b060*/  @!P0 SYNCS.PHASECHK.TRANS64 P0, [R0+URZ+0x170], R9 ;  /* 0x00017009000085a7 */ /* 0x000ee400080010ff */
[----:B---3--:R-:W-:Y:S05]  /*b070*/  @!P0 BRA `(.L_x_214) ;  /* 0xfffffffc00f08947 */ /* 0x008fea000383ffff */
[----:B------:R-:W-:Y:S05]  /*b080*/  BRA `(.L_x_215) ;  /* 0xffffffa400887947 */ /* 0x000fea000383ffff */
.L_x_101:
[----:B------:R-:W-:Y:S07]  /*b090*/  MOV R0, UR21 ;  /* 0x0000001500007c02 */ /* 0x000fee0008000f00 */
.L_x_216:
[----:B--2---:R2:W3:Y:S02]  /*b0a0*/  SYNCS.PHASECHK.TRANS64.TRYWAIT P0, [R0+URZ+0x178], R9 ;  /* 0x00017809000075a7 */ /* 0x0044e400080011ff */
[----:B---3--:R-:W-:Y:S05]  /*b0b0*/  @!P0 NANOSLEEP.SYNCS 0x989680 ;  /* 0x009896800000895d */ /* 0x008fea0003900000 */
[----:B------:R-:W3:Y:S02]  /*b0c0*/  @!P0 SYNCS.PHASECHK.TRANS64 P0, [R0+URZ+0x178], R9 ;  /* 0x00017809000085a7 */ /* 0x000ee400080010ff */
[----:B---3--:R-:W-:Y:S05]  /*b0d0*/  @!P0 BRA `(.L_x_216) ;  /* 0xfffffffc00f08947 */ /* 0x008fea000383ffff */
[----:B------:R-:W-:Y:S05]  /*b0e0*/  BRA `(.L_x_217) ;  /* 0xffffffa400c87947 */ /* 0x000fea000383ffff */
.L_x_103:
[----:B------:R-:W-:-:S07]  /*b0f0*/  MOV R0, UR21 ;  /* 0x0000001500007c02 */ /* 0x000fce0008000f00 */
.L_x_218:
[----:B---3--:R3:W4:Y:S02]  /*b100*/  SYNCS.PHASECHK.TRANS64.TRYWAIT P0, [R0+URZ+0x160], R3 ;  /* 0x00016003000075a7 */ /* 0x00872400080011ff */
[----:B----4-:R-:W-:Y:S05]  /*b110*/  @!P0 NANOSLEEP.SYNCS 0x989680 ;  /* 0x009896800000895d */ /* 0x010fea0003900000 */
[----:B------:R-:W4:Y:S02]  /*b120*/  @!P0 SYNCS.PHASECHK.TRANS64 P0, [R0+URZ+0x160], R3 ;  /* 0x00016003000085a7 */ /* 0x000f2400080010ff */
[----:B----4-:R-:W-:Y:S05]  /*b130*/  @!P0 BRA `(.L_x_218) ;  /* 0xfffffffc00f08947 */ /* 0x010fea000383ffff */
[----:B------:R-:W-:Y:S05]  /*b140*/  BRA `(.L_x_219) ;  /* 0xffffffa8003c7947 */ /* 0x000fea000383ffff */
.L_x_104:
[----:B---3--:R-:W-:-:S07]  /*b150*/  MOV R0, UR21 ;  /* 0x0000001500007c02 */ /* 0x008fce0008000f00 */
.L_x_220:
[----:B---3--:R3:W4:Y:S02]  /*b160*/  SYNCS.PHASECHK.TRANS64.TRYWAIT P0, [R0+URZ+0x168], R3 ;  /* 0x00016803000075a7 */ /* 0x00872400080011ff */
[----:B----4-:R-:W-:Y:S05]  /*b170*/  @!P0 NANOSLEEP.SYNCS 0x989680 ;  /* 0x009896800000895d */ /* 0x010fea0003900000 */
[----:B------:R-:W4:Y:S02]  /*b180*/  @!P0 SYNCS.PHASECHK.TRANS64 P0, [R0+URZ+0x168], R3 ;  /* 0x00016803000085a7 */ /* 0x000f2400080010ff */
[----:B----4-:R-:W-:Y:S05]  /*b190*/  @!P0 BRA `(.L_x_220) ;  /* 0xfffffffc00f08947 */ /* 0x010fea000383ffff */
[----:B------:R-:W-:Y:S05]  /*b1a0*/  BRA `(.L_x_221) ;  /* 0xffffffa8002c7947 */ /* 0x000fea000383ffff */
.L_x_105:
[----:B---3--:R-:W-:-:S07]  /*b1b0*/  MOV R0, UR21 ;  /* 0x0000001500007c02 */ /* 0x008fce0008000f00 */
.L_x_222:
[----:B---3--:R3:W4:Y:S02]  /*b1c0*/  SYNCS.PHASECHK.TRANS64.TRYWAIT P0, [R0+URZ+0x170], R3 ;  /* 0x00017003000075a7 */ /* 0x00872400080011ff */
[----:B----4-:R-:W-:Y:S05]  /*b1d0*/  @!P0 NANOSLEEP.SYNCS 0x989680 ;  /* 0x009896800000895d */ /* 0x010fea0003900000 */
[----:B------:R-:W4:Y:S02]  /*b1e0*/  @!P0 SYNCS.PHASECHK.TRANS64 P0, [R0+URZ+0x170], R3 ;  /* 0x00017003000085a7 */ /* 0x000f2400080010ff */
[----:B----4-:R-:W-:Y:S05]  /*b1f0*/  @!P0 BRA `(.L_x_222) ;  /* 0xfffffffc00f08947 */ /* 0x010fea000383ffff */
[----:B------:R-:W-:Y:S05]  /*b200*/  BRA `(.L_x_223) ;  /* 0xffffffa8001c7947 */ /* 0x000fea000383ffff */
.L_x_107:
[----:B-1----:R1:W2:Y:S02]  /*b210*/  SYNCS.PHASECHK.TRANS64.TRYWAIT P0, [R3+URZ+0x190], R0 ;  /* 0x00019000030075a7 */ /* 0x0022a400080011ff */
[----:B--2---:R-:W-:Y:S05]  /*b220*/  @!P0 NANOSLEEP.SYNCS 0x989680 ;  /* 0x009896800000895d */ /* 0x004fea0003900000 */
[----:B------:R-:W2:Y:S02]  /*b230*/  @!P0 SYNCS.PHASECHK.TRANS64 P0, [R3+URZ+0x190], R0 ;  /* 0x00019000030085a7 */ /* 0x000ea400080010ff */
[----:B--2---:R-:W-:Y:S05]  /*b240*/  @!P0 BRA `(.L_x_107) ;  /* 0xfffffffc00f08947 */ /* 0x004fea000383ffff */
[----:B------:R-:W-:Y:S05]  /*b250*/  BRA `(.L_x_224) ;  /* 0xffffffa800ec7947 */ /* 0x000fea000383ffff */
.L_x_118:
[----:B--2---:R2:W1:Y:S02]  /*b260*/  SYNCS.PHASECHK.TRANS64.TRYWAIT P1, [R2+URZ+0x140], R3 ;  /* 0x00014003020075a7 */ /* 0x00446400080211ff */
[----:B-1----:R-:W-:Y:S05]  /*b270*/  @!P1 NANOSLEEP.SYNCS 0x989680 ;  /* 0x009896800000995d */ /* 0x002fea0003900000 */
[----:B------:R-:W1:Y:S02]  /*b280*/  @!P1 SYNCS.PHASECHK.TRANS64 P1, [R2+URZ+0x140], R3 ;  /* 0x00014003020095a7 */ /* 0x000e6400080210ff */
[----:B-1----:R-:W-:Y:S05]  /*b290*/  @!P1 BRA `(.L_x_118) ;  /* 0xfffffffc00f09947 */ /* 0x002fea000383ffff */
[----:B------:R-:W-:Y:S05]  /*b2a0*/  BRA `(.L_x_117) ;  /* 0xffffffb800647947 */ /* 0x000fea000383ffff */
.L_x_120:
[----:B--2---:R2:W4:Y:S02]  /*b2b0*/  SYNCS.PHASECHK.TRANS64.TRYWAIT P0, [R71+URZ+0x1b0], R4 ;  /* 0x0001b004470075a7 */ /* 0x00452400080011ff */
[----:B----4-:R-:W-:Y:S05]  /*b2c0*/  @!P0 NANOSLEEP.SYNCS 0x989680 ;  /* 0x009896800000895d */ /* 0x010fea0003900000 */
[----:B------:R-:W4:Y:S02]  /*b2d0*/  @!P0 SYNCS.PHASECHK.TRANS64 P0, [R71+URZ+0x1b0], R4 ;  /* 0x0001b004470085a7 */ /* 0x000f2400080010ff */
[----:B----4-:R-:W-:Y:S05]  /*b2e0*/  @!P0 BRA `(.L_x_120) ;  /* 0xfffffffc00f08947 */ /* 0x010fea000383ffff */
[----:B------:R-:W-:Y:S05]  /*b2f0*/  BRA `(.L_x_119) ;  /* 0xffffffb800b47947 */ /* 0x000fea000383ffff */
.L_x_128:
[----:B---3--:R3:W4:Y:S02]  /*b300*/  SYNCS.PHASECHK.TRANS64.TRYWAIT P0, [R112+URZ+0x140], R3 ;  /* 0x00014003700075a7 */ /* 0x00872400080011ff */
[----:B----4-:R-:W-:Y:S05]  /*b310*/  @!P0 NANOSLEEP.SYNCS 0x989680 ;  /* 0x009896800000895d */ /* 0x010fea0003900000 */
[----:B------:R-:W4:Y:S02]  /*b320*/  @!P0 SYNCS.PHASECHK.TRANS64 P0, [R112+URZ+0x140], R3 ;  /* 0x00014003700085a7 */ /* 0x000f2400080010ff */
[----:B----4-:R-:W-:Y:S05]  /*b330*/  @!P0 BRA `(.L_x_128) ;  /* 0xfffffffc00f08947 */ /* 0x010fea000383ffff */
[----:B------:R-:W-:Y:S05]  /*b340*/  BRA `(.L_x_127) ;  /* 0xffffffc400a87947 */ /* 0x000fea000383ffff */
.L_x_136:
[----:B---3--:R3:W4:Y:S02]  /*b350*/  SYNCS.PHASECHK.TRANS64.TRYWAIT P0, [R112+URZ+0x140], R5 ;  /* 0x00014005700075a7 */ /* 0x00872400080011ff */
[----:B----4-:R-:W-:Y:S05]  /*b360*/  @!P0 NANOSLEEP.SYNCS 0x989680 ;  /* 0x009896800000895d */ /* 0x010fea0003900000 */
[----:B------:R-:W4:Y:S02]  /*b370*/  @!P0 SYNCS.PHASECHK.TRANS64 P0, [R112+URZ+0x140], R5 ;  /* 0x00014005700085a7 */ /* 0x000f2400080010ff */
[----:B----4-:R-:W-:Y:S05]  /*b380*/  @!P0 BRA `(.L_x_136) ;  /* 0xfffffffc00f08947 */ /* 0x010fea000383ffff */
[----:B------:R-:W-:Y:S05]  /*b390*/  BRA `(.L_x_135) ;  /* 0xffffffd000e87947 */ /* 0x000fea000383ffff */
.L_x_144:
[----:B---3--:R3:W4:Y:S02]  /*b3a0*/  SYNCS.PHASECHK.TRANS64.TRYWAIT P0, [R102+URZ+0x140], R3 ;  /* 0x00014003660075a7 */ /* 0x00872400080011ff */
[----:B----4-:R-:W-:Y:S05]  /*b3b0*/  @!P0 NANOSLEEP.SYNCS 0x989680 ;  /* 0x009896800000895d */ /* 0x010fea0003900000 */
[----:B------:R-:W4:Y:S02]  /*b3c0*/  @!P0 SYNCS.PHASECHK.TRANS64 P0, [R102+URZ+0x140], R3 ;  /* 0x00014003660085a7 */ /* 0x000f2400080010ff */
[----:B----4-:R-:W-:Y:S05]  /*b3d0*/  @!P0 BRA `(.L_x_144) ;  /* 0xfffffffc00f08947 */ /* 0x010fea000383ffff */
[----:B------:R-:W-:Y:S05]  /*b3e0*/  BRA `(.L_x_143) ;  /* 0xffffffe000347947 */ /* 0x000fea000383ffff */
        .weak           $__internal_0_$__cuda_sm10x_tcgen05_guardrail_trap_col_being_dealloced_not_returned_by_alloc
        .type           $__internal_0_$__cuda_sm10x_tcgen05_guardrail_trap_col_being_dealloced_not_returned_by_alloc,@function
        .size           $__internal_0_$__cuda_sm10x_tcgen05_guardrail_trap_col_being_dealloced_not_returned_by_alloc,($__internal_1_$__cuda_sm10x_tcgen05_guardrail_trap_phase_invalid_during_alloc - $__internal_0_$__cuda_sm10x_tcgen05_guardrail_trap_col_being_dealloced_not_returned_by_alloc)
$__internal_0_$__cuda_sm10x_tcgen05_guardrail_trap_col_being_dealloced_not_returned_by_alloc:
[----:B------:R-:W-:Y:S05]  /*b3f0*/  BPT.TRAP 0x1 ;  /* 0x000000040000795c */ /* 0x000fea0000300000 */
[----:B------:R-:W-:-:S04]  /*b400*/  HFMA2 R3, -RZ, RZ, 0, 0 ;  /* 0x00000000ff037431 */ /* 0x000fc800000001ff */
[----:B------:R-:W-:Y:S05]  /*b410*/  RET.REL.NODEC R2 `(_ZN7cutlass13device_kernelINS_4gemm6kernel13GemmUniversalIN4cute5tupleIJiiiiEEENS1_10collective13CollectiveMmaINS1_35MainloopSm100TmaUmmaWarpSpecializedILi20ELi2ELi4ENS5_IJNS4_1CILi2EEESB_NSA_ILi1EEEEEEEENS5_IJNSA_ILi64EEENSA_ILi256EEENSA_ILi32EEEEEENS_12float_e4m3_tENS5_IJlSC_lEEESJ_SK_NS4_8TiledMMAINS4_8MMA_AtomIJNS4_10MMA_TraitsINS4_19SM100_MMA_F8F6F4_SSEJSJ_SJ_fSF_SG_NS4_17integral_constantINS4_4UMMA5MajorELSR_0EEESS_NSP_INSQ_7ScaleInELST_0EEESU_EEEEEENS4_6LayoutINS5_IJSC_SC_SC_EEENS5_IJNSA_ILi0EEESZ_SZ_EEEEENS5_IJNS4_10UnderscoreES12_S12_EEEEENS4_23SM90_TMA_LOAD_MULTICASTENS4_14ComposedLayoutINS4_7SwizzleILi1ELi4ELi3EEENS4_18smem_ptr_flag_bitsILi8EEENSX_INS5_IJNSA_ILi8EEESH_EEENS5_IJSH_SC_EEEEEEEvNS4_8identityES15_S1F_vS1G_EENS_8epilogue10collective18CollectiveEpilogueINS1I_23Sm100TmaWarpSpecializedILi4ELi2ELi32ELb0ELb0EEEJSI_NS5_IJNSX_ISF_SC_EES1N_EEESJ_SK_SJ_SK_NS1I_6fusion15FusionCallbacksIS1M_NS1P_17LinearCombinationISJ_fSJ_fLNS_15FloatRoundStyleE2EEESI_S1O_JEEENS4_5SM1004TMEM4LOAD26SM100_TMEM_LOAD_16dp32b32xENS4_13SM90_TMA_LOADENS16_INS17_ILi2ELi4ELi3EEES1A_NSX_INS5_IJS1B_SF_EEENS5_IJSF_SC_EEEEEEENS4_39AutoVectorizingCopyWithAssumedAlignmentILi128EEENS4_14SM90_TMA_STOREES24_S26_S26_EEEvvEEEEvNT_6ParamsE) ;  /* 0xffffff4802f87950 */ /* 0x000fea0003c3ffff */
        .weak           $__internal_1_$__cuda_sm10x_tcgen05_guardrail_trap_phase_invalid_during_alloc
        .type           $__internal_1_$__cuda_sm10x_tcgen05_guardrail_trap_phase_invalid_during_alloc,@function
        .size           $__internal_1_$__cuda_sm10x_tcgen05_guardrail_trap_phase_invalid_during_alloc,($__internal_2_$__cuda_sm10x_tcgen05_guardrail_trap_unallocated_columns_being_dealloced - $__internal_1_$__cuda_sm10x_tcgen05_guardrail_trap_phase_invalid_during_alloc)
$__internal_1_$__cuda_sm10x_tcgen05_guardrail_trap_phase_invalid_during_alloc:
[----:B------:R-:W-:Y:S05]  /*b420*/  BPT.TRAP 0x1 ;  /* 0x000000040000795c */ /* 0x000fea0000300000 */
[----:B------:R-:W-:-:S04]  /*b430*/  MOV R5, 0x0 ;  /* 0x0000000000057802 */ /* 0x000fc80000000f00 */
[----:B------:R-:W-:Y:S05]  /*b440*/  RET.REL.NODEC R4 `(_ZN7cutlass13device_kernelINS_4gemm6kernel13GemmUniversalIN4cute5tupleIJiiiiEEENS1_10collective13CollectiveMmaINS1_35MainloopSm100TmaUmmaWarpSpecializedILi20ELi2ELi4ENS5_IJNS4_1CILi2EEESB_NSA_ILi1EEEEEEEENS5_IJNSA_ILi64EEENSA_ILi256EEENSA_ILi32EEEEEENS_12float_e4m3_tENS5_IJlSC_lEEESJ_SK_NS4_8TiledMMAINS4_8MMA_AtomIJNS4_10MMA_TraitsINS4_19SM100_MMA_F8F6F4_SSEJSJ_SJ_fSF_SG_NS4_17integral_constantINS4_4UMMA5MajorELSR_0EEESS_NSP_INSQ_7ScaleInELST_0EEESU_EEEEEENS4_6LayoutINS5_IJSC_SC_SC_EEENS5_IJNSA_ILi0EEESZ_SZ_EEEEENS5_IJNS4_10UnderscoreES12_S12_EEEEENS4_23SM90_TMA_LOAD_MULTICASTENS4_14ComposedLayoutINS4_7SwizzleILi1ELi4ELi3EEENS4_18smem_ptr_flag_bitsILi8EEENSX_INS5_IJNSA_ILi8EEESH_EEENS5_IJSH_SC_EEEEEEEvNS4_8identityES15_S1F_vS1G_EENS_8epilogue10collective18CollectiveEpilogueINS1I_23Sm100TmaWarpSpecializedILi4ELi2ELi32ELb0ELb0EEEJSI_NS5_IJNSX_ISF_SC_EES1N_EEESJ_SK_SJ_SK_NS1I_6fusion15FusionCallbacksIS1M_NS1P_17LinearCombinationISJ_fSJ_fLNS_15FloatRoundStyleE2EEESI_S1O_JEEENS4_5SM1004TMEM4LOAD26SM100_TMEM_LOAD_16dp32b32xENS4_13SM90_TMA_LOADENS16_INS17_ILi2ELi4ELi3EEES1A_NSX_INS5_IJS1B_SF_EEENS5_IJSF_SC_EEEEEEENS4_39AutoVectorizingCopyWithAssumedAlignmentILi128EEENS4_14SM90_TMA_STOREES24_S26_S26_EEEvvEEEEvNT_6ParamsE) ;  /* 0xffffff4804ec7950 */ /* 0x000fea0003c3ffff */
        .weak           $__internal_2_$__cuda_sm10x_tcgen05_guardrail_trap_unallocated_columns_being_dealloced
        .type           $__internal_2_$__cuda_sm10x_tcgen05_guardrail_trap_unallocated_columns_being_dealloced,@function
        .size           $__internal_2_$__cuda_sm10x_tcgen05_guardrail_trap_unallocated_columns_being_dealloced,(.L_x_226 - $__internal_2_$__cuda_sm10x_tcgen05_guardrail_trap_unallocated_columns_being_dealloced)
$__internal_2_$__cuda_sm10x_tcgen05_guardrail_trap_unallocated_columns_being_dealloced:
[----:B------:R-:W-:Y:S05]  /*b450*/  BPT.TRAP 0x1 ;  /* 0x000000040000795c */ /* 0x000fea0000300000 */
[----:B------:R-:W-:-:S04]  /*b460*/  HFMA2 R3, -RZ, RZ, 0, 0 ;  /* 0x00000000ff037431 */ /* 0x000fc800000001ff */
[----:B------:R-:W-:Y:S05]  /*b470*/  RET.REL.NODEC R2 `(_ZN7cutlass13device_kernelINS_4gemm6kernel13GemmUniversalIN4cute5tupleIJiiiiEEENS1_10collective13CollectiveMmaINS1_35MainloopSm100TmaUmmaWarpSpecializedILi20ELi2ELi4ENS5_IJNS4_1CILi2EEESB_NSA_ILi1EEEEEEEENS5_IJNSA_ILi64EEENSA_ILi256EEENSA_ILi32EEEEEENS_12float_e4m3_tENS5_IJlSC_lEEESJ_SK_NS4_8TiledMMAINS4_8MMA_AtomIJNS4_10MMA_TraitsINS4_19SM100_MMA_F8F6F4_SSEJSJ_SJ_fSF_SG_NS4_17integral_constantINS4_4UMMA5MajorELSR_0EEESS_NSP_INSQ_7ScaleInELST_0EEESU_EEEEEENS4_6LayoutINS5_IJSC_SC_SC_EEENS5_IJNSA_ILi0EEESZ_SZ_EEEEENS5_IJNS4_10UnderscoreES12_S12_EEEEENS4_23SM90_TMA_LOAD_MULTICASTENS4_14ComposedLayoutINS4_7SwizzleILi1ELi4ELi3EEENS4_18smem_ptr_flag_bitsILi8EEENSX_INS5_IJNSA_ILi8EEESH_EEENS5_IJSH_SC_EEEEEEEvNS4_8identityES15_S1F_vS1G_EENS_8epilogue10collective18CollectiveEpilogueINS1I_23Sm100TmaWarpSpecializedILi4ELi2ELi32ELb0ELb0EEEJSI_NS5_IJNSX_ISF_SC_EES1N_EEESJ_SK_SJ_SK_NS1I_6fusion15FusionCallbacksIS1M_NS1P_17LinearCombinationISJ_fSJ_fLNS_15FloatRoundStyleE2EEESI_S1O_JEEENS4_5SM1004TMEM4LOAD26SM100_TMEM_LOAD_16dp32b32xENS4_13SM90_TMA_LOADENS16_INS17_ILi2ELi4ELi3EEES1A_NSX_INS5_IJS1B_SF_EEENS5_IJSF_SC_EEEEEEENS4_39AutoVectorizingCopyWithAssumedAlignmentILi128EEENS4_14SM90_TMA_STOREES24_S26_S26_EEEvvEEEEvNT_6ParamsE) ;  /* 0xffffff4802e07950 */ /* 0x000fea0003c3ffff */
.L_x_225:
[----:B------:R-:W-:-:S00]  /*b480*/  BRA `(.L_x_225) ;  /* 0xfffffffc00fc7947 */ /* 0x000fc0000383ffff */
[----:B------:R-:W-:-:S00]  /*b490*/  NOP ;  /* 0x0000000000007918 */ /* 0x000fc00000000000 */
        /* <DEDUP_REMOVED lines=14> */
.L_x_226:


//--------------------- .nv.global.init           --------------------------
	.section	.nv.global.init,"aw",@progbits
.nv.global.init:
	.type		$str$27,@object
	.size		$str$27,($str$28 - $str$27)
$str$27:
        /*0000*/ 	.byte	0x28, 0x61, 0x64, 0x64, 0x72, 0x65, 0x73, 0x73, 0x20, 0x26, 0x20, 0x6d, 0x61, 0x73, 0x6b, 0x29
        /*0010*/ 	.byte	0x20, 0x3d, 0x3d, 0x20, 0x30, 0x00
	.type		$str$28,@object
	.size		$str$28,($str$26 - $str$28)
$str$28:
        /*0016*/ 	.byte	0x2f, 0x74, 0x6d, 0x70, 0x2f, 0x63, 0x75, 0x74, 0x6c, 0x61, 0x73, 0x73, 0x5f, 0x73, 0x77, 0x65
        /*0026*/ 	.byte	0x65, 0x70, 0x5f, 0x73, 0x72, 0x63, 0x2f, 0x69, 0x6e, 0x63, 0x6c, 0x75, 0x64, 0x65, 0x2f, 0x63
        /*0036*/ 	.byte	0x75, 0x74, 0x65, 0x2f, 0x70, 0x6f, 0x69, 0x6e, 0x74, 0x65, 0x72, 0x5f, 0x66, 0x6c, 0x61, 0x67
        /*0046*/ 	.byte	0x67, 0x65, 0x64, 0x2e, 0x68, 0x70, 0x70, 0x00
	.type		$str$26,@object
	.size		$str$26,($str$25 - $str$26)
$str$26:
        /*004e*/ 	.byte	0x2f, 0x74, 0x6d, 0x70, 0x2f, 0x63, 0x75, 0x74, 0x6c, 0x61, 0x73, 0x73, 0x5f, 0x73, 0x77, 0x65
        /*005e*/ 	.byte	0x65, 0x70, 0x5f, 0x73, 0x72, 0x63, 0x2f, 0x69, 0x6e, 0x63, 0x6c, 0x75, 0x64, 0x65, 0x2f, 0x63
        /*006e*/ 	.byte	0x75, 0x74, 0x65, 0x2f, 0x61, 0x74, 0x6f, 0x6d, 0x2f, 0x63, 0x6f, 0x70, 0x79, 0x5f, 0x74, 0x72
        /*007e*/ 	.byte	0x61, 0x69, 0x74, 0x73, 0x5f, 0x73, 0x6d, 0x31, 0x30, 0x30, 0x2e, 0x68, 0x70, 0x70, 0x00
	.type		$str$25,@object
	.size		$str$25,(__unnamed_1 - $str$25)
$str$25:
        /*008d*/ 	.byte	0x28, 0x28, 0x75, 0x69, 0x6e, 0x74, 0x33, 0x32, 0x5f, 0x74, 0x28, 0x74, 0x68, 0x72, 0x65, 0x61
        /*009d*/ 	.byte	0x64, 0x49, 0x64, 0x78, 0x2e, 0x78, 0x29, 0x20, 0x2f, 0x20, 0x33, 0x32, 0x29, 0x20, 0x25, 0x20
        /*00ad*/ 	.byte	0x34, 0x29, 0x20, 0x3d, 0x3d, 0x20, 0x28, 0x28, 0x28, 0x74, 0x6d, 0x65, 0x6d, 0x5f, 0x61, 0x64
        /*00bd*/ 	.byte	0x64, 0x72, 0x20, 0x3e, 0x3e, 0x20, 0x31, 0x36, 0x29, 0x20, 0x2f, 0x20, 0x33, 0x32, 0x29, 0x20
        /*00cd*/ 	.byte	0x25, 0x20, 0x34, 0x29, 0x00
	.type		__unnamed_1,@object
	.size		__unnamed_1,(__unnamed_2 - __unnamed_1)
__unnamed_1:
        /*00d2*/ 	.byte	0x61, 0x75, 0x74, 0x6f, 0x20, 0x63, 0x75, 0x74, 0x65, 0x3a, 0x3a, 0x61, 0x73, 0x5f, 0x70, 0x6f
        /* <DEDUP_REMOVED lines=24> */
        /*0262*/ 	.byte	0x3c, 0x34, 0x30, 0x39, 0x36, 0x3e, 0x3e, 0x3e, 0x3e, 0x5d, 0x00
	.type		__unnamed_2,@object
	.size		__unnamed_2,(__unnamed_3 - __unnamed_2)
__unnamed_2:
        /* <DEDUP_REMOVED lines=26> */
	.type		__unnamed_3,@object
	.size		__unnamed_3,(.L_3 - __unnamed_3)
__unnamed_3:
        /* <DEDUP_REMOVED lines=40> */
        /*0688*/ 	.byte	0x74, 0x65, 0x3a, 0x3a, 0x43, 0x3c, 0x30, 0x3e, 0x3e, 0x3e, 0x3e, 0x5d, 0x00
.L_3:


//--------------------- .nv.shared._ZN7cutlass13device_kernelINS_4gemm6kernel13GemmUniversalIN4cute5tupleIJiiiiEEENS1_10collective13CollectiveMmaINS1_35MainloopSm100TmaUmmaWarpSpecializedILi20ELi2ELi4ENS5_IJNS4_1CILi2EEESB_NSA_ILi1EEEEEEEENS5_IJNSA_ILi64EEENSA_ILi256EEENSA_ILi32EEEEEENS_12float_e4m3_tENS5_IJlSC_lEEESJ_SK_NS4_8TiledMMAINS4_8MMA_AtomIJNS4_10MMA_TraitsINS4_19SM100_MMA_F8F6F4_SSEJSJ_SJ_fSF_SG_NS4_17integral_constantINS4_4UMMA5MajorELSR_0EEESS_NSP_INSQ_7ScaleInELST_0EEESU_EEEEEENS4_6LayoutINS5_IJSC_SC_SC_EEENS5_IJNSA_ILi0EEESZ_SZ_EEEEENS5_IJNS4_10UnderscoreES12_S12_EEEEENS4_23SM90_TMA_LOAD_MULTICASTENS4_14ComposedLayoutINS4_7SwizzleILi1ELi4ELi3EEENS4_18smem_ptr_flag_bitsILi8EEENSX_INS5_IJNSA_ILi8EEESH_EEENS5_IJSH_SC_EEEEEEEvNS4_8identityES15_S1F_vS1G_EENS_8epilogue10collective18CollectiveEpilogueINS1I_23Sm100TmaWarpSpecializedILi4ELi2ELi32ELb0ELb0EEEJSI_NS5_IJNSX_ISF_SC_EES1N_EEESJ_SK_SJ_SK_NS1I_6fusion15FusionCallbacksIS1M_NS1P_17LinearCombinationISJ_fSJ_fLNS_15FloatRoundStyleE2EEESI_S1O_JEEENS4_5SM1004TMEM4LOAD26SM100_TMEM_LOAD_16dp32b32xENS4_13SM90_TMA_LOADENS16_INS17_ILi2ELi4ELi3EEES1A_NSX_INS5_IJS1B_SF_EEENS5_IJSF_SC_EEEEEEENS4_39AutoVectorizingCopyWithAssumedAlignmentILi128EEENS4_14SM90_TMA_STOREES24_S26_S26_EEEvvEEEEvNT_6ParamsE --------------------------
	.section	.nv.shared._ZN7cutlass13device_kernelINS_4gemm6kernel13GemmUniversalIN4cute5tupleIJiiiiEEENS1_10collective13CollectiveMmaINS1_35MainloopSm100TmaUmmaWarpSpecializedILi20ELi2ELi4ENS5_IJNS4_1CILi2EEESB_NSA_ILi1EEEEEEEENS5_IJNSA_ILi64EEENSA_ILi256EEENSA_ILi32EEEEEENS_12float_e4m3_tENS5_IJlSC_lEEESJ_SK_NS4_8TiledMMAINS4_8MMA_AtomIJNS4_10MMA_TraitsINS4_19SM100_MMA_F8F6F4_SSEJSJ_SJ_fSF_SG_NS4_17integral_constantINS4_4UMMA5MajorELSR_0EEESS_NSP_INSQ_7ScaleInELST_0EEESU_EEEEEENS4_6LayoutINS5_IJSC_SC_SC_EEENS5_IJNSA_ILi0EEESZ_SZ_EEEEENS5_IJNS4_10UnderscoreES12_S12_EEEEENS4_23SM90_TMA_LOAD_MULTICASTENS4_14ComposedLayoutINS4_7SwizzleILi1ELi4ELi3EEENS4_18smem_ptr_flag_bitsILi8EEENSX_INS5_IJNSA_ILi8EEESH_EEENS5_IJSH_SC_EEEEEEEvNS4_8identityES15_S1F_vS1G_EENS_8epilogue10collective18CollectiveEpilogueINS1I_23Sm100TmaWarpSpecializedILi4ELi2ELi32ELb0ELb0EEEJSI_NS5_IJNSX_ISF_SC_EES1N_EEESJ_SK_SJ_SK_NS1I_6fusion15FusionCallbacksIS1M_NS1P_17LinearCombinationISJ_fSJ_fLNS_15FloatRoundStyleE2EEESI_S1O_JEEENS4_5SM1004TMEM4LOAD26SM100_TMEM_LOAD_16dp32b32xENS4_13SM90_TMA_LOADENS16_INS17_ILi2ELi4ELi3EEES1A_NSX_INS5_IJS1B_SF_EEENS5_IJSF_SC_EEEEEEENS4_39AutoVectorizingCopyWithAssumedAlignmentILi128EEENS4_14SM90_TMA_STOREES24_S26_S26_EEEvvEEEEvNT_6ParamsE,"aw",@nobits
	.sectionflags	@""
	.align	16
	.zero		1024


//--------------------- .nv.shared.reserved.0     --------------------------
	.section	.nv.shared.reserved.0,"aw",@nobits
	.weak		__nv_reservedSMEM_offset_0_alias
	.size		__nv_reservedSMEM_offset_0_alias, 0, 64
	.other		__nv_reservedSMEM_offset_0_alias,@"STO_CUDA_RESERVED_SHARED STV_DEFAULT"
__nv_reservedSMEM_offset_0_alias:
	.zero		0
.nv.shared.reserved.0:
	.zero		64
	.weak		__nv_reservedSMEM_tcgen05_partition
	.type		__nv_reservedSMEM_tcgen05_partition,@object
	.size		__nv_reservedSMEM_tcgen05_partition,(.L_0 - __nv_reservedSMEM_tcgen05_partition)
__nv_reservedSMEM_tcgen05_partition:
	.zero		32
.L_0:


//--------------------- .nv.global                --------------------------
	.section	.nv.global,"aw",@nobits
.nv.global:
	.type		_ZN40_INTERNAL_22538cba_4_k_cu_14bd93e3_305864cute1_E,@object
	.size		_ZN40_INTERNAL_22538cba_4_k_cu_14bd93e3_305864cute1_E,(_ZN40_INTERNAL_22538cba_4_k_cu_14bd93e3_305864cuda3std3__45__cpo6cbeginE - _ZN40_INTERNAL_22538cba_4_k_cu_14bd93e3_305864cute1_E)
_ZN40_INTERNAL_22538cba_4_k_cu_14bd93e3_305864cute1_E:
	.zero		1
	.type		_ZN40_INTERNAL_22538cba_4_k_cu_14bd93e3_305864cuda3std3__45__cpo6cbeginE,@object
	.size		_ZN40_INTERNAL_22538cba_4_k_cu_14bd93e3_305864cuda3std3__45__cpo6cbeginE,(_ZN40_INTERNAL_22538cba_4_k_cu_14bd93e3_305864cuda3std3__48in_placeE - _ZN40_INTERNAL_22538cba_4_k_cu_14bd93e3_305864cuda3std3__45__cpo6cbeginE)
_ZN40_INTERNAL_22538cba_4_k_cu_14bd93e3_305864cuda3std3__45__cpo6cbeginE:
	.zero		1
	.type		_ZN40_INTERNAL_22538cba_4_k_cu_14bd93e3_305864cuda3std3__48in_placeE,@object
	.size		_ZN40_INTERNAL_22538cba_4_k_cu_14bd93e3_305864cuda3std3__48in_placeE,(_ZN40_INTERNAL_22538cba_4_k_cu_14bd93e3_305864cuda3std6ranges3__45__cpo9iter_moveE - _ZN40_INTERNAL_22538cba_4_k_cu_14bd93e3_305864cuda3std3__48in_placeE)
_ZN40_INTERNAL_22538cba_4_k_cu_14bd93e3_305864cuda3std3__48in_placeE:
	.zero		1
	.type		_ZN40_INTERNAL_22538cba_4_k_cu_14bd93e3_305864cuda3std6ranges3__45__cpo9iter_moveE,@object
	.size		_ZN40_INTERNAL_22538cba_4_k_cu_14bd93e3_305864cuda3std6ranges3__45__cpo9iter_moveE,(_ZN40_INTERNAL_22538cba_4_k_cu_14bd93e3_305864cuda3std3__45__cpo5beginE - _ZN40_INTERNAL_22538cba_4_k_cu_14bd93e3_305864cuda3std6ranges3__45__cpo9iter_moveE)
_ZN40_INTERNAL_22538cba_4_k_cu_14bd93e3_305864cuda3std6ranges3__45__cpo9iter_moveE:
	.zero		1
	.type		_ZN40_INTERNAL_22538cba_4_k_cu_14bd93e3_305864cuda3std3__45__cpo5beginE,@object
	.size		_ZN40_INTERNAL_22538cba_4_k_cu_14bd93e3_305864cuda3std3__45__cpo5beginE,(_ZN40_INTERNAL_22538cba_4_k_cu_14bd93e3_305864cuda3std3__442_GLOBAL__N__22538cba_4_k_cu_14bd93e3_305866ignoreE - _ZN40_INTERNAL_22538cba_4_k_cu_14bd93e3_305864cuda3std3__45__cpo5beginE)
_ZN40_INTERNAL_22538cba_4_k_cu_14bd93e3_305864cuda3std3__45__cpo5beginE:
	.zero		1
	.type		_ZN40_INTERNAL_22538cba_4_k_cu_14bd93e3_305864cuda3std3__442_GLOBAL__N__22538cba_4_k_cu_14bd93e3_305866ignoreE,@object
	.size		_ZN40_INTERNAL_22538cba_4_k_cu_14bd93e3_305864cuda3std3__442_GLOBAL__N__22538cba_4_k_cu_14bd93e3_305866ignoreE,(_ZN40_INTERNAL_22538cba_4_k_cu_14bd93e3_305864cute7productE - _ZN40_INTERNAL_22538cba_4_k_cu_14bd93e3_305864cuda3std3__442_GLOBAL__N__22538cba_4_k_cu_14bd93e3_305866ignoreE)
_ZN40_INTERNAL_22538cba_4_k_cu_14bd93e3_305864cuda3std3__442_GLOBAL__N__22538cba_4_k_cu_14bd93e3_305866ignoreE:
	.zero		1
	.type		_ZN40_INTERNAL_22538cba_4_k_cu_14bd93e3_305864cute7productE,@object
	.size		_ZN40_INTERNAL_22538cba_4_k_cu_14bd93e3_305864cute7productE,(_ZN40_INTERNAL_22538cba_4_k_cu_14bd93e3_305864cuda3std3__45__cpo3endE - _ZN40_INTERNAL_22538cba_4_k_cu_14bd93e3_305864cute7productE)
_ZN40_INTERNAL_22538cba_4_k_cu_14bd93e3_305864cute7productE:
	.zero		1
	.type		_ZN40_INTERNAL_22538cba_4_k_cu_14bd93e3_305864cuda3std3__45__cpo3endE,@object
	.size		_ZN40_INTERNAL_22538cba_4_k_cu_14bd93e3_305864cuda3std3__45__cpo3endE,(_ZN40_INTERNAL_22538cba_4_k_cu_14bd93e3_305864cuda3std3__419piecewise_constructE - _ZN40_INTERNAL_22538cba_4_k_cu_14bd93e3_305864cuda3std3__45__cpo3endE)
_ZN40_INTERNAL_22538cba_4_k_cu_14bd93e3_305864cuda3std3__45__cpo3endE:
	.zero		1
	.type		_ZN40_INTERNAL_22538cba_4_k_cu_14bd93e3_305864cuda3std3__419piecewise_constructE,@object
	.size		_ZN40_INTERNAL_22538cba_4_k_cu_14bd93e3_305864cuda3std3__419piecewise_constructE,(_ZN40_INTERNAL_22538cba_4_k_cu_14bd93e3_305864cuda3std3__45__cpo4cendE - _ZN40_INTERNAL_22538cba_4_k_cu_14bd93e3_305864cuda3std3__419piecewise_constructE)
_ZN40_INTERNAL_22538cba_4_k_cu_14bd93e3_305864cuda3std3__419piecewise_constructE:
	.zero		1
	.type		_ZN40_INTERNAL_22538cba_4_k_cu_14bd93e3_305864cuda3std3__45__cpo4cendE,@object
	.size		_ZN40_INTERNAL_22538cba_4_k_cu_14bd93e3_305864cuda3std3__45__cpo4cendE,(_ZN40_INTERNAL_22538cba_4_k_cu_14bd93e3_305864cuda3std6ranges3__45__cpo4swapE - _ZN40_INTERNAL_22538cba_4_k_cu_14bd93e3_305864cuda3std3__45__cpo4cendE)
_ZN40_INTERNAL_22538cba_4_k_cu_14bd93e3_305864cuda3std3__45__cpo4cendE:
	.zero		1
	.type		_ZN40_INTERNAL_22538cba_4_k_cu_14bd93e3_305864cuda3std6ranges3__45__cpo4swapE,@object
	.size		_ZN40_INTERNAL_22538cba_4_k_cu_14bd93e3_305864cuda3std6ranges3__45__cpo4swapE,(.L_11 - _ZN40_INTERNAL_22538cba_4_k_cu_14bd93e3_305864cuda3std6ranges3__45__cpo4swapE)
_ZN40_INTERNAL_22538cba_4_k_cu_14bd93e3_305864cuda3std6ranges3__45__cpo4swapE:
	.zero		1
.L_11:


//--------------------- .nv.constant0._ZN7cutlass13device_kernelINS_4gemm6kernel13GemmUniversalIN4cute5tupleIJiiiiEEENS1_10collective13CollectiveMmaINS1_35MainloopSm100TmaUmmaWarpSpecializedILi20ELi2ELi4ENS5_IJNS4_1CILi2EEESB_NSA_ILi1EEEEEEEENS5_IJNSA_ILi64EEENSA_ILi256EEENSA_ILi32EEEEEENS_12float_e4m3_tENS5_IJlSC_lEEESJ_SK_NS4_8TiledMMAINS4_8MMA_AtomIJNS4_10MMA_TraitsINS4_19SM100_MMA_F8F6F4_SSEJSJ_SJ_fSF_SG_NS4_17integral_constantINS4_4UMMA5MajorELSR_0EEESS_NSP_INSQ_7ScaleInELST_0EEESU_EEEEEENS4_6LayoutINS5_IJSC_SC_SC_EEENS5_IJNSA_ILi0EEESZ_SZ_EEEEENS5_IJNS4_10UnderscoreES12_S12_EEEEENS4_23SM90_TMA_LOAD_MULTICASTENS4_14ComposedLayoutINS4_7SwizzleILi1ELi4ELi3EEENS4_18smem_ptr_flag_bitsILi8EEENSX_INS5_IJNSA_ILi8EEESH_EEENS5_IJSH_SC_EEEEEEEvNS4_8identityES15_S1F_vS1G_EENS_8epilogue10collective18CollectiveEpilogueINS1I_23Sm100TmaWarpSpecializedILi4ELi2ELi32ELb0ELb0EEEJSI_NS5_IJNSX_ISF_SC_EES1N_EEESJ_SK_SJ_SK_NS1I_6fusion15FusionCallbacksIS1M_NS1P_17LinearCombinationISJ_fSJ_fLNS_15FloatRoundStyleE2EEESI_S1O_JEEENS4_5SM1004TMEM4LOAD26SM100_TMEM_LOAD_16dp32b32xENS4_13SM90_TMA_LOADENS16_INS17_ILi2ELi4ELi3EEES1A_NSX_INS5_IJS1B_SF_EEENS5_IJSF_SC_EEEEEEENS4_39AutoVectorizingCopyWithAssumedAlignmentILi128EEENS4_14SM90_TMA_STOREES24_S26_S26_EEEvvEEEEvNT_6ParamsE --------------------------
	.section	.nv.constant0._ZN7cutlass13device_kernelINS_4gemm6kernel13GemmUniversalIN4cute5tupleIJiiiiEEENS1_10collective13CollectiveMmaINS1_35MainloopSm100TmaUmmaWarpSpecializedILi20ELi2ELi4ENS5_IJNS4_1CILi2EEESB_NSA_ILi1EEEEEEEENS5_IJNSA_ILi64EEENSA_ILi256EEENSA_ILi32EEEEEENS_12float_e4m3_tENS5_IJlSC_lEEESJ_SK_NS4_8TiledMMAINS4_8MMA_AtomIJNS4_10MMA_TraitsINS4_19SM100_MMA_F8F6F4_SSEJSJ_SJ_fSF_SG_NS4_17integral_constantINS4_4UMMA5MajorELSR_0EEESS_NSP_INSQ_7ScaleInELST_0EEESU_EEEEEENS4_6LayoutINS5_IJSC_SC_SC_EEENS5_IJNSA_ILi0EEESZ_SZ_EEEEENS5_IJNS4_10UnderscoreES12_S12_EEEEENS4_23SM90_TMA_LOAD_MULTICASTENS4_14ComposedLayoutINS4_7SwizzleILi1ELi4ELi3EEENS4_18smem_ptr_flag_bitsILi8EEENSX_INS5_IJNSA_ILi8EEESH_EEENS5_IJSH_SC_EEEEEEEvNS4_8identityES15_S1F_vS1G_EENS_8epilogue10collective18CollectiveEpilogueINS1I_23Sm100TmaWarpSpecializedILi4ELi2ELi32ELb0ELb0EEEJSI_NS5_IJNSX_ISF_SC_EES1N_EEESJ_SK_SJ_SK_NS1I_6fusion15FusionCallbacksIS1M_NS1P_17LinearCombinationISJ_fSJ_fLNS_15FloatRoundStyleE2EEESI_S1O_JEEENS4_5SM1004TMEM4LOAD26SM100_TMEM_LOAD_16dp32b32xENS4_13SM90_TMA_LOADENS16_INS17_ILi2ELi4ELi3EEES1A_NSX_INS5_IJS1B_SF_EEENS5_IJSF_SC_EEEEEEENS4_39AutoVectorizingCopyWithAssumedAlignmentILi128EEENS4_14SM90_TMA_STOREES24_S26_S26_EEEvvEEEEvNT_6ParamsE,"a",@progbits
	.sectionflags	@""
	.align	4
.nv.constant0._ZN7cutlass13device_kernelINS_4gemm6kernel13GemmUniversalIN4cute5tupleIJiiiiEEENS1_10collective13CollectiveMmaINS1_35MainloopSm100TmaUmmaWarpSpecializedILi20ELi2ELi4ENS5_IJNS4_1CILi2EEESB_NSA_ILi1EEEEEEEENS5_IJNSA_ILi64EEENSA_ILi256EEENSA_ILi32EEEEEENS_12float_e4m3_tENS5_IJlSC_lEEESJ_SK_NS4_8TiledMMAINS4_8MMA_AtomIJNS4_10MMA_TraitsINS4_19SM100_MMA_F8F6F4_SSEJSJ_SJ_fSF_SG_NS4_17integral_constantINS4_4UMMA5MajorELSR_0EEESS_NSP_INSQ_7ScaleInELST_0EEESU_EEEEEENS4_6LayoutINS5_IJSC_SC_SC_EEENS5_IJNSA_ILi0EEESZ_SZ_EEEEENS5_IJNS4_10UnderscoreES12_S12_EEEEENS4_23SM90_TMA_LOAD_MULTICASTENS4_14ComposedLayoutINS4_7SwizzleILi1ELi4ELi3EEENS4_18smem_ptr_flag_bitsILi8EEENSX_INS5_IJNSA_ILi8EEESH_EEENS5_IJSH_SC_EEEEEEEvNS4_8identityES15_S1F_vS1G_EENS_8epilogue10collective18CollectiveEpilogueINS1I_23Sm100TmaWarpSpecializedILi4ELi2ELi32ELb0ELb0EEEJSI_NS5_IJNSX_ISF_SC_EES1N_EEESJ_SK_SJ_SK_NS1I_6fusion15FusionCallbacksIS1M_NS1P_17LinearCombinationISJ_fSJ_fLNS_15FloatRoundStyleE2EEESI_S1O_JEEENS4_5SM1004TMEM4LOAD26SM100_TMEM_LOAD_16dp32b32xENS4_13SM90_TMA_LOADENS16_INS17_ILi2ELi4ELi3EEES1A_NSX_INS5_IJS1B_SF_EEENS5_IJSF_SC_EEEEEEENS4_39AutoVectorizingCopyWithAssumedAlignmentILi128EEENS4_14SM90_TMA_STOREES24_S26_S26_EEEvvEEEEvNT_6ParamsE:
	.zero		2944


//--------------------- SYMBOLS --------------------------

	.type		.nv.reservedSmem.offset0,@object
	.size		.nv.reservedSmem.offset0,0x4
	.type		.nv.reservedSmem.cap,@object
	.size		.nv.reservedSmem.cap,0x4
	.type		__assertfail,@function
